//
// Generated by NVIDIA NVVM Compiler
//
// Compiler Build ID: CL-36424714
// Cuda compilation tools, release 13.0, V13.0.88
// Based on NVVM 20.0.0
//

.version 9.0
.target sm_100
.address_size 64

	// .globl	_Z20CUDASearchInTheKDBoxjPfPjS0_S0_
// _ZZ20CUDASearchInTheKDBoxjPfPjS0_S0_E6pfound has been demoted

.visible .entry _Z20CUDASearchInTheKDBoxjPfPjS0_S0_(
	.param .u32 _Z20CUDASearchInTheKDBoxjPfPjS0_S0__param_0,
	.param .u64 .ptr .align 1 _Z20CUDASearchInTheKDBoxjPfPjS0_S0__param_1,
	.param .u64 .ptr .align 1 _Z20CUDASearchInTheKDBoxjPfPjS0_S0__param_2,
	.param .u64 .ptr .align 1 _Z20CUDASearchInTheKDBoxjPfPjS0_S0__param_3,
	.param .u64 .ptr .align 1 _Z20CUDASearchInTheKDBoxjPfPjS0_S0__param_4
)
{
	.local .align 4 .b8 	__local_depot0[548];
	.reg .b64 	%SP;
	.reg .b64 	%SPL;
	.reg .pred 	%p<81>;
	.reg .b32 	%r<568>;
	.reg .b32 	%f<41>;
	.reg .b64 	%rd<109>;
	// demoted variable
	.shared .align 4 .b8 _ZZ20CUDASearchInTheKDBoxjPfPjS0_S0_E6pfound[64];
	mov.u64 	%SPL, __local_depot0;
	ld.param.u32 	%r267, [_Z20CUDASearchInTheKDBoxjPfPjS0_S0__param_0];
	ld.param.u64 	%rd10, [_Z20CUDASearchInTheKDBoxjPfPjS0_S0__param_1];
	ld.param.u64 	%rd12, [_Z20CUDASearchInTheKDBoxjPfPjS0_S0__param_4];
	cvta.to.global.u64 	%rd1, %rd10;
	cvta.to.global.u64 	%rd2, %rd12;
	add.u64 	%rd3, %SPL, 0;
	add.u64 	%rd4, %SPL, 12;
	add.u64 	%rd5, %SPL, 24;
	mov.u32 	%r268, %tid.x;
	shr.u32 	%r1, %r268, 4;
	mov.u32 	%r269, %ctaid.x;
	shl.b32 	%r270, %r269, 4;
	add.s32 	%r2, %r270, %r1;
	and.b32  	%r3, %r268, 15;
	setp.ge.u32 	%p2, %r2, %r267;
	@%p2 bra 	$L__BB0_83;
	cvt.rn.f32.u32 	%f12, %r267;
	mov.b32 	%r272, %f12;
	add.s32 	%r273, %r272, -1060439283;
	and.b32  	%r274, %r273, -8388608;
	sub.s32 	%r275, %r272, %r274;
	mov.b32 	%f13, %r275;
	cvt.rn.f32.s32 	%f14, %r274;
	fma.rn.f32 	%f15, %f14, 0f34000000, 0f00000000;
	add.f32 	%f16, %f13, 0fBF800000;
	fma.rn.f32 	%f17, %f16, 0f3DC6B27F, 0fBE2C7F30;
	fma.rn.f32 	%f18, %f17, %f16, 0f3E2FCF2A;
	fma.rn.f32 	%f19, %f18, %f16, 0fBE374E43;
	fma.rn.f32 	%f20, %f19, %f16, 0f3E520BF4;
	fma.rn.f32 	%f21, %f20, %f16, 0fBE763C8B;
	fma.rn.f32 	%f22, %f21, %f16, 0f3E93BF99;
	fma.rn.f32 	%f23, %f22, %f16, 0fBEB8AA49;
	fma.rn.f32 	%f24, %f23, %f16, 0f3EF6384A;
	fma.rn.f32 	%f25, %f24, %f16, 0fBF38AA3B;
	mul.f32 	%f26, %f16, %f25;
	mul.f32 	%f27, %f16, %f26;
	fma.rn.f32 	%f28, %f16, 0f3FB8AA3B, %f27;
	add.f32 	%f29, %f15, %f28;
	setp.gt.u32 	%p3, %r272, 2139095039;
	fma.rn.f32 	%f30, %f12, 0f7F800000, 0f7F800000;
	selp.f32 	%f31, %f30, %f29, %p3;
	cvt.rmi.f32.f32 	%f32, %f31;
	cvt.rzi.s32.f32 	%r4, %f32;
	mul.wide.u32 	%rd16, %r2, 4;
	add.s64 	%rd17, %rd1, %rd16;
	ld.global.f32 	%f33, [%rd17];
	add.f32 	%f1, %f33, 0fBE4CCCCD;
	st.local.f32 	[%rd3], %f1;
	add.f32 	%f2, %f33, 0f3E4CCCCD;
	st.local.f32 	[%rd4], %f2;
	add.s32 	%r276, %r267, %r2;
	mul.wide.u32 	%rd18, %r276, 4;
	add.s64 	%rd19, %rd1, %rd18;
	ld.global.f32 	%f34, [%rd19];
	add.f32 	%f3, %f34, 0fBE4CCCCD;
	st.local.f32 	[%rd3+4], %f3;
	add.f32 	%f4, %f34, 0f3E4CCCCD;
	st.local.f32 	[%rd4+4], %f4;
	add.s32 	%r277, %r276, %r267;
	mul.wide.u32 	%rd20, %r277, 4;
	add.s64 	%rd21, %rd1, %rd20;
	ld.global.f32 	%f35, [%rd21];
	add.f32 	%f5, %f35, 0fBE4CCCCD;
	st.local.f32 	[%rd3+8], %f5;
	add.f32 	%f6, %f35, 0f3E4CCCCD;
	st.local.f32 	[%rd4+8], %f6;
	mov.b32 	%r539, 0;
	st.local.u32 	[%rd5+520], %r539;
	st.local.u32 	[%rd5+516], %r539;
	st.local.u32 	[%rd5+512], %r539;
	setp.ne.s32 	%p4, %r3, 0;
	shl.b32 	%r278, %r1, 2;
	mov.u32 	%r279, _ZZ20CUDASearchInTheKDBoxjPfPjS0_S0_E6pfound;
	add.s32 	%r5, %r279, %r278;
	@%p4 bra 	$L__BB0_3;
	mov.b32 	%r281, 0;
	st.local.u32 	[%rd5], %r281;
	mov.b32 	%r539, 1;
	st.local.u32 	[%rd5+516], %r539;
	st.local.u32 	[%rd5+520], %r539;
	st.shared.u32 	[%r5], %r281;
$L__BB0_3:
	bar.sync 	0;
	setp.lt.s32 	%p5, %r4, 0;
	@%p5 bra 	$L__BB0_80;
	shl.b32 	%r285, %r2, 8;
	cvt.u64.u32 	%rd22, %r285;
	shl.b32 	%r286, %r267, 5;
	cvt.u64.u32 	%rd23, %r286;
	add.s64 	%rd24, %rd23, %rd22;
	shl.b64 	%rd25, %rd24, 2;
	add.s64 	%rd6, %rd2, %rd25;
	shl.b32 	%r287, %r2, 4;
	cvt.u64.u32 	%rd26, %r287;
	shl.b32 	%r288, %r267, 4;
	cvt.u64.u32 	%rd27, %r288;
	add.s64 	%rd28, %rd27, %rd26;
	shl.b64 	%rd29, %rd28, 2;
	add.s64 	%rd7, %rd2, %rd29;
	mul.wide.u32 	%rd30, %r3, 4;
	add.s64 	%rd8, %rd7, %rd30;
	mov.b32 	%r515, 4;
	mov.b32 	%r389, 0;
	mov.u32 	%r512, %r539;
	mov.u32 	%r386, %r539;
	mov.u32 	%r542, %r539;
$L__BB0_5:
	setp.ne.s32 	%p6, %r389, %r515;
	mov.u32 	%r513, %r386;
	@%p6 bra 	$L__BB0_49;
	setp.eq.s32 	%p7, %r3, 0;
	st.global.u32 	[%rd8], %r386;
	bar.sync 	0;
	@%p7 bra 	$L__BB0_8;
	add.s32 	%r289, %r3, -1;
	mul.wide.u32 	%rd31, %r289, 4;
	add.s64 	%rd32, %rd7, %rd31;
	ld.global.u32 	%r392, [%rd32];
$L__BB0_8:
	bar.sync 	0;
	@%p7 bra 	$L__BB0_10;
	ld.global.u32 	%r290, [%rd8];
	add.s32 	%r291, %r290, %r392;
	st.global.u32 	[%rd8], %r291;
$L__BB0_10:
	setp.lt.u32 	%p9, %r3, 2;
	bar.sync 	0;
	@%p9 bra 	$L__BB0_12;
	add.s32 	%r292, %r3, -2;
	mul.wide.u32 	%rd33, %r292, 4;
	add.s64 	%rd34, %rd7, %rd33;
	ld.global.u32 	%r392, [%rd34];
$L__BB0_12:
	bar.sync 	0;
	@%p9 bra 	$L__BB0_14;
	ld.global.u32 	%r293, [%rd8];
	add.s32 	%r294, %r293, %r392;
	st.global.u32 	[%rd8], %r294;
$L__BB0_14:
	setp.lt.u32 	%p11, %r3, 4;
	bar.sync 	0;
	@%p11 bra 	$L__BB0_16;
	add.s32 	%r295, %r3, -4;
	mul.wide.u32 	%rd35, %r295, 4;
	add.s64 	%rd36, %rd7, %rd35;
	ld.global.u32 	%r392, [%rd36];
$L__BB0_16:
	bar.sync 	0;
	@%p11 bra 	$L__BB0_18;
	ld.global.u32 	%r296, [%rd8];
	add.s32 	%r297, %r296, %r392;
	st.global.u32 	[%rd8], %r297;
$L__BB0_18:
	setp.lt.u32 	%p13, %r3, 8;
	bar.sync 	0;
	@%p13 bra 	$L__BB0_20;
	add.s32 	%r298, %r3, -8;
	mul.wide.u32 	%rd37, %r298, 4;
	add.s64 	%rd38, %rd7, %rd37;
	ld.global.u32 	%r392, [%rd38];
$L__BB0_20:
	bar.sync 	0;
	@%p13 bra 	$L__BB0_22;
	ld.global.u32 	%r299, [%rd8];
	add.s32 	%r300, %r299, %r392;
	st.global.u32 	[%rd8], %r300;
$L__BB0_22:
	bar.sync 	0;
	ld.global.u32 	%r25, [%rd7+60];
	ld.global.u32 	%r26, [%rd8];
	setp.eq.s32 	%p15, %r386, 0;
	mov.b32 	%r513, 0;
	@%p15 bra 	$L__BB0_44;
	ld.local.u32 	%r413, [%rd5+512];
	and.b32  	%r28, %r386, 3;
	setp.lt.u32 	%p16, %r386, 4;
	mov.b32 	%r455, 0;
	mov.u32 	%r513, %r386;
	mov.u32 	%r405, %r386;
	@%p16 bra 	$L__BB0_34;
	and.b32  	%r303, %r386, -4;
	neg.s32 	%r396, %r303;
	sub.s32 	%r304, %r26, %r386;
	add.s32 	%r395, %r304, 3;
	mov.u32 	%r513, %r386;
	mov.u32 	%r405, %r386;
$L__BB0_25:
	setp.eq.s32 	%p17, %r405, 0;
	mov.b32 	%r414, 0;
	@%p17 bra 	$L__BB0_27;
	mul.wide.u32 	%rd39, %r413, 4;
	add.s64 	%rd40, %rd5, %rd39;
	ld.local.u32 	%r415, [%rd40];
	add.s32 	%r307, %r413, 1;
	and.b32  	%r413, %r307, 127;
	st.local.u32 	[%rd5+512], %r413;
	add.s32 	%r539, %r405, -1;
	st.local.u32 	[%rd5+520], %r539;
	mov.u32 	%r512, %r539;
	mov.u32 	%r513, %r539;
	mov.u32 	%r414, %r539;
$L__BB0_27:
	add.s32 	%r55, %r395, -2;
	add.s32 	%r310, %r395, -3;
	mul.wide.u32 	%rd41, %r310, 4;
	add.s64 	%rd42, %rd6, %rd41;
	st.global.u32 	[%rd42], %r415;
	setp.eq.s32 	%p18, %r414, 0;
	mov.b32 	%r424, 0;
	@%p18 bra 	$L__BB0_29;
	mul.wide.u32 	%rd43, %r413, 4;
	add.s64 	%rd44, %rd5, %rd43;
	ld.local.u32 	%r425, [%rd44];
	add.s32 	%r311, %r413, 1;
	and.b32  	%r413, %r311, 127;
	st.local.u32 	[%rd5+512], %r413;
	add.s32 	%r539, %r414, -1;
	st.local.u32 	[%rd5+520], %r539;
	mov.u32 	%r512, %r539;
	mov.u32 	%r513, %r539;
	mov.u32 	%r424, %r539;
$L__BB0_29:
	mul.wide.u32 	%rd45, %r55, 4;
	add.s64 	%rd46, %rd6, %rd45;
	st.global.u32 	[%rd46], %r425;
	setp.eq.s32 	%p19, %r424, 0;
	mov.b32 	%r434, 0;
	@%p19 bra 	$L__BB0_31;
	mul.wide.u32 	%rd47, %r413, 4;
	add.s64 	%rd48, %rd5, %rd47;
	ld.local.u32 	%r435, [%rd48];
	add.s32 	%r314, %r413, 1;
	and.b32  	%r413, %r314, 127;
	st.local.u32 	[%rd5+512], %r413;
	add.s32 	%r539, %r424, -1;
	st.local.u32 	[%rd5+520], %r539;
	mov.u32 	%r512, %r539;
	mov.u32 	%r513, %r539;
	mov.u32 	%r434, %r539;
$L__BB0_31:
	add.s32 	%r317, %r55, 1;
	mul.wide.u32 	%rd49, %r317, 4;
	add.s64 	%rd50, %rd6, %rd49;
	st.global.u32 	[%rd50], %r435;
	setp.eq.s32 	%p20, %r434, 0;
	mov.b32 	%r405, 0;
	@%p20 bra 	$L__BB0_33;
	mul.wide.u32 	%rd51, %r413, 4;
	add.s64 	%rd52, %rd5, %rd51;
	ld.local.u32 	%r445, [%rd52];
	add.s32 	%r318, %r413, 1;
	and.b32  	%r413, %r318, 127;
	st.local.u32 	[%rd5+512], %r413;
	add.s32 	%r539, %r434, -1;
	st.local.u32 	[%rd5+520], %r539;
	mov.u32 	%r512, %r539;
	mov.u32 	%r513, %r539;
	mov.u32 	%r405, %r539;
$L__BB0_33:
	and.b32  	%r455, %r386, -4;
	mul.wide.u32 	%rd53, %r395, 4;
	add.s64 	%rd54, %rd6, %rd53;
	st.global.u32 	[%rd54], %r445;
	add.s32 	%r396, %r396, 4;
	add.s32 	%r395, %r395, 4;
	setp.ne.s32 	%p21, %r396, 0;
	@%p21 bra 	$L__BB0_25;
$L__BB0_34:
	setp.eq.s32 	%p22, %r28, 0;
	@%p22 bra 	$L__BB0_44;
	setp.eq.s32 	%p23, %r405, 0;
	mov.b32 	%r464, 0;
	@%p23 bra 	$L__BB0_37;
	mul.wide.u32 	%rd55, %r413, 4;
	add.s64 	%rd56, %rd5, %rd55;
	ld.local.u32 	%r465, [%rd56];
	add.s32 	%r321, %r413, 1;
	and.b32  	%r413, %r321, 127;
	st.local.u32 	[%rd5+512], %r413;
	add.s32 	%r539, %r405, -1;
	st.local.u32 	[%rd5+520], %r539;
	mov.u32 	%r512, %r539;
	mov.u32 	%r513, %r539;
	mov.u32 	%r464, %r539;
$L__BB0_37:
	sub.s32 	%r322, %r26, %r386;
	add.s32 	%r121, %r322, %r455;
	mul.wide.u32 	%rd57, %r121, 4;
	add.s64 	%rd58, %rd6, %rd57;
	st.global.u32 	[%rd58], %r465;
	setp.eq.s32 	%p24, %r28, 1;
	@%p24 bra 	$L__BB0_44;
	setp.eq.s32 	%p25, %r464, 0;
	mov.b32 	%r474, 0;
	@%p25 bra 	$L__BB0_40;
	mul.wide.u32 	%rd59, %r413, 4;
	add.s64 	%rd60, %rd5, %rd59;
	ld.local.u32 	%r475, [%rd60];
	add.s32 	%r325, %r413, 1;
	and.b32  	%r413, %r325, 127;
	st.local.u32 	[%rd5+512], %r413;
	add.s32 	%r539, %r464, -1;
	st.local.u32 	[%rd5+520], %r539;
	mov.u32 	%r512, %r539;
	mov.u32 	%r513, %r539;
	mov.u32 	%r474, %r539;
$L__BB0_40:
	add.s32 	%r326, %r121, 1;
	mul.wide.u32 	%rd61, %r326, 4;
	add.s64 	%rd62, %rd6, %rd61;
	st.global.u32 	[%rd62], %r475;
	setp.eq.s32 	%p26, %r28, 2;
	@%p26 bra 	$L__BB0_44;
	setp.eq.s32 	%p27, %r474, 0;
	@%p27 bra 	$L__BB0_43;
	mul.wide.u32 	%rd63, %r413, 4;
	add.s64 	%rd64, %rd5, %rd63;
	ld.local.u32 	%r483, [%rd64];
	add.s32 	%r328, %r413, 1;
	and.b32  	%r329, %r328, 127;
	st.local.u32 	[%rd5+512], %r329;
	add.s32 	%r539, %r474, -1;
	st.local.u32 	[%rd5+520], %r539;
	mov.u32 	%r512, %r539;
	mov.u32 	%r513, %r539;
$L__BB0_43:
	add.s32 	%r330, %r121, 2;
	mul.wide.u32 	%rd65, %r330, 4;
	add.s64 	%rd66, %rd6, %rd65;
	st.global.u32 	[%rd66], %r483;
$L__BB0_44:
	add.s32 	%r515, %r389, 3;
	bar.sync 	0;
	setp.ge.u32 	%p28, %r3, %r25;
	@%p28 bra 	$L__BB0_49;
	mov.u32 	%r499, %r3;
$L__BB0_46:
	setp.gt.u32 	%p29, %r513, 127;
	@%p29 bra 	$L__BB0_48;
	mul.wide.u32 	%rd67, %r499, 4;
	add.s64 	%rd68, %rd6, %rd67;
	ld.global.u32 	%r331, [%rd68];
	mul.wide.u32 	%rd69, %r542, 4;
	add.s64 	%rd70, %rd5, %rd69;
	st.local.u32 	[%rd70], %r331;
	ld.local.u32 	%r332, [%rd5+516];
	add.s32 	%r333, %r332, 1;
	and.b32  	%r542, %r333, 127;
	st.local.u32 	[%rd5+516], %r542;
	ld.local.u32 	%r334, [%rd5+520];
	add.s32 	%r539, %r334, 1;
	st.local.u32 	[%rd5+520], %r539;
	mov.u32 	%r512, %r539;
	mov.u32 	%r513, %r539;
$L__BB0_48:
	add.s32 	%r499, %r499, 16;
	setp.lt.u32 	%p30, %r499, %r25;
	@%p30 bra 	$L__BB0_46;
$L__BB0_49:
	setp.eq.s32 	%p31, %r513, 0;
	mov.b32 	%r386, 0;
	@%p31 bra 	$L__BB0_79;
	mul.hi.u32 	%r337, %r389, -1431655765;
	shr.u32 	%r338, %r337, 1;
	mul.lo.s32 	%r339, %r338, 3;
	sub.s32 	%r340, %r389, %r339;
	mul.lo.s32 	%r182, %r340, %r267;
	mul.wide.u32 	%rd71, %r340, 4;
	add.s64 	%rd72, %rd4, %rd71;
	ld.local.f32 	%f7, [%rd72];
	add.s64 	%rd73, %rd3, %rd71;
	ld.local.f32 	%f8, [%rd73];
	mov.b32 	%r523, 0;
$L__BB0_51:
	setp.eq.s32 	%p32, %r512, 0;
	mov.b32 	%r512, 0;
	@%p32 bra 	$L__BB0_53;
	ld.local.u32 	%r343, [%rd5+512];
	mul.wide.u32 	%rd74, %r343, 4;
	add.s64 	%rd75, %rd5, %rd74;
	ld.local.u32 	%r529, [%rd75];
	add.s32 	%r344, %r343, 1;
	and.b32  	%r345, %r344, 127;
	st.local.u32 	[%rd5+512], %r345;
	add.s32 	%r539, %r539, -1;
	st.local.u32 	[%rd5+520], %r539;
	mov.u32 	%r512, %r539;
$L__BB0_53:
	ld.param.u64 	%rd105, [_Z20CUDASearchInTheKDBoxjPfPjS0_S0__param_1];
	add.s32 	%r346, %r529, %r182;
	cvta.to.global.u64 	%rd76, %rd105;
	mul.wide.u32 	%rd77, %r346, 4;
	add.s64 	%rd9, %rd76, %rd77;
	ld.global.f32 	%f40, [%rd9];
	setp.le.f32 	%p33, %f40, %f7;
	setp.ge.f32 	%p34, %f40, %f8;
	and.pred  	%p1, %p33, %p34;
	not.pred 	%p35, %p1;
	@%p35 bra 	$L__BB0_58;
	ld.param.u64 	%rd106, [_Z20CUDASearchInTheKDBoxjPfPjS0_S0__param_1];
	cvta.to.global.u64 	%rd78, %rd106;
	mul.wide.u32 	%rd79, %r529, 4;
	add.s64 	%rd80, %rd78, %rd79;
	ld.global.f32 	%f37, [%rd80];
	setp.gtu.f32 	%p36, %f37, %f2;
	setp.ltu.f32 	%p37, %f37, %f1;
	or.pred  	%p38, %p36, %p37;
	add.s32 	%r347, %r267, %r529;
	mul.wide.u32 	%rd81, %r347, 4;
	add.s64 	%rd82, %rd78, %rd81;
	ld.global.f32 	%f38, [%rd82];
	setp.gtu.f32 	%p39, %f38, %f4;
	setp.ltu.f32 	%p40, %f38, %f3;
	or.pred  	%p41, %p39, %p40;
	or.pred  	%p42, %p41, %p38;
	add.s32 	%r348, %r347, %r267;
	mul.wide.u32 	%rd83, %r348, 4;
	add.s64 	%rd84, %rd78, %rd83;
	ld.global.f32 	%f39, [%rd84];
	setp.gtu.f32 	%p43, %f39, %f6;
	setp.ltu.f32 	%p44, %f39, %f5;
	or.pred  	%p45, %p43, %p44;
	or.pred  	%p46, %p45, %p42;
	@%p46 bra 	$L__BB0_58;
	ld.shared.u32 	%r349, [%r5];
	setp.gt.u32 	%p47, %r349, 127;
	@%p47 bra 	$L__BB0_58;
	atom.shared.add.u32 	%r198, [%r5], 1;
	setp.gt.u32 	%p48, %r198, 127;
	@%p48 bra 	$L__BB0_58;
	ld.param.u64 	%rd107, [_Z20CUDASearchInTheKDBoxjPfPjS0_S0__param_3];
	add.s32 	%r350, %r267, %r2;
	mad.lo.s32 	%r351, %r2, 127, %r350;
	add.s32 	%r352, %r351, %r198;
	cvta.to.global.u64 	%rd85, %rd107;
	mul.wide.u32 	%rd86, %r352, 4;
	add.s64 	%rd87, %rd85, %rd86;
	st.global.u32 	[%rd87], %r529;
	ld.global.f32 	%f40, [%rd9];
$L__BB0_58:
	setp.lt.f32 	%p49, %f40, %f8;
	selp.u32 	%r199, 1, 0, %p49;
	selp.b32 	%r353, 2, 1, %p49;
	selp.b32 	%r200, 2, %r353, %p1;
	setp.le.u32 	%p50, %r200, %r199;
	@%p50 bra 	$L__BB0_78;
	shl.b32 	%r354, %r529, 1;
	or.b32  	%r201, %r354, 1;
	add.s32 	%r202, %r201, %r199;
	setp.ge.u32 	%p51, %r202, %r267;
	setp.gt.u32 	%p52, %r539, 127;
	or.pred  	%p53, %p51, %p52;
	@%p53 bra 	$L__BB0_61;
	mul.wide.u32 	%rd88, %r542, 4;
	add.s64 	%rd89, %rd5, %rd88;
	st.local.u32 	[%rd89], %r202;
	ld.local.u32 	%r355, [%rd5+516];
	add.s32 	%r356, %r355, 1;
	and.b32  	%r542, %r356, 127;
	st.local.u32 	[%rd5+516], %r542;
	ld.local.u32 	%r357, [%rd5+520];
	add.s32 	%r539, %r357, 1;
	st.local.u32 	[%rd5+520], %r539;
$L__BB0_61:
	setp.lt.f32 	%p54, %f40, %f8;
	selp.b32 	%r543, 2, 1, %p54;
	sub.s32 	%r358, %r200, %r199;
	setp.eq.s32 	%p55, %r358, 1;
	@%p55 bra 	$L__BB0_68;
	add.s32 	%r210, %r201, %r543;
	setp.ge.u32 	%p56, %r210, %r267;
	setp.gt.u32 	%p57, %r539, 127;
	or.pred  	%p58, %p56, %p57;
	@%p58 bra 	$L__BB0_64;
	mul.wide.u32 	%rd90, %r542, 4;
	add.s64 	%rd91, %rd5, %rd90;
	st.local.u32 	[%rd91], %r210;
	ld.local.u32 	%r359, [%rd5+516];
	add.s32 	%r360, %r359, 1;
	and.b32  	%r542, %r360, 127;
	st.local.u32 	[%rd5+516], %r542;
	ld.local.u32 	%r361, [%rd5+520];
	add.s32 	%r539, %r361, 1;
	st.local.u32 	[%rd5+520], %r539;
$L__BB0_64:
	selp.b32 	%r543, 3, 2, %p54;
	sub.s32 	%r362, %r200, %r199;
	setp.eq.s32 	%p60, %r362, 2;
	@%p60 bra 	$L__BB0_68;
	add.s32 	%r217, %r201, %r543;
	setp.ge.u32 	%p61, %r217, %r267;
	setp.gt.u32 	%p62, %r539, 127;
	or.pred  	%p63, %p61, %p62;
	@%p63 bra 	$L__BB0_67;
	mul.wide.u32 	%rd92, %r542, 4;
	add.s64 	%rd93, %rd5, %rd92;
	st.local.u32 	[%rd93], %r217;
	ld.local.u32 	%r363, [%rd5+516];
	add.s32 	%r364, %r363, 1;
	and.b32  	%r542, %r364, 127;
	st.local.u32 	[%rd5+516], %r542;
	ld.local.u32 	%r365, [%rd5+520];
	add.s32 	%r539, %r365, 1;
	st.local.u32 	[%rd5+520], %r539;
$L__BB0_67:
	selp.b32 	%r543, 4, 3, %p54;
$L__BB0_68:
	sub.s32 	%r366, %r199, %r200;
	setp.gt.u32 	%p65, %r366, -4;
	mov.u32 	%r512, %r539;
	@%p65 bra 	$L__BB0_78;
$L__BB0_69:
	add.s32 	%r231, %r201, %r543;
	setp.ge.u32 	%p66, %r231, %r267;
	setp.gt.u32 	%p67, %r539, 127;
	or.pred  	%p68, %p66, %p67;
	@%p68 bra 	$L__BB0_71;
	mul.wide.u32 	%rd94, %r542, 4;
	add.s64 	%rd95, %rd5, %rd94;
	st.local.u32 	[%rd95], %r231;
	ld.local.u32 	%r367, [%rd5+516];
	add.s32 	%r368, %r367, 1;
	and.b32  	%r542, %r368, 127;
	st.local.u32 	[%rd5+516], %r542;
	ld.local.u32 	%r369, [%rd5+520];
	add.s32 	%r539, %r369, 1;
	st.local.u32 	[%rd5+520], %r539;
$L__BB0_71:
	add.s32 	%r236, %r231, 1;
	setp.ge.u32 	%p69, %r236, %r267;
	setp.gt.u32 	%p70, %r539, 127;
	or.pred  	%p71, %p69, %p70;
	@%p71 bra 	$L__BB0_73;
	mul.wide.u32 	%rd96, %r542, 4;
	add.s64 	%rd97, %rd5, %rd96;
	st.local.u32 	[%rd97], %r236;
	ld.local.u32 	%r370, [%rd5+516];
	add.s32 	%r371, %r370, 1;
	and.b32  	%r542, %r371, 127;
	st.local.u32 	[%rd5+516], %r542;
	ld.local.u32 	%r372, [%rd5+520];
	add.s32 	%r539, %r372, 1;
	st.local.u32 	[%rd5+520], %r539;
$L__BB0_73:
	add.s32 	%r241, %r231, 2;
	setp.ge.u32 	%p72, %r241, %r267;
	setp.gt.u32 	%p73, %r539, 127;
	or.pred  	%p74, %p72, %p73;
	@%p74 bra 	$L__BB0_75;
	mul.wide.u32 	%rd98, %r542, 4;
	add.s64 	%rd99, %rd5, %rd98;
	st.local.u32 	[%rd99], %r241;
	ld.local.u32 	%r373, [%rd5+516];
	add.s32 	%r374, %r373, 1;
	and.b32  	%r542, %r374, 127;
	st.local.u32 	[%rd5+516], %r542;
	ld.local.u32 	%r375, [%rd5+520];
	add.s32 	%r539, %r375, 1;
	st.local.u32 	[%rd5+520], %r539;
$L__BB0_75:
	add.s32 	%r246, %r231, 3;
	setp.ge.u32 	%p75, %r246, %r267;
	setp.gt.u32 	%p76, %r539, 127;
	or.pred  	%p77, %p75, %p76;
	@%p77 bra 	$L__BB0_77;
	mul.wide.u32 	%rd100, %r542, 4;
	add.s64 	%rd101, %rd5, %rd100;
	st.local.u32 	[%rd101], %r246;
	ld.local.u32 	%r376, [%rd5+516];
	add.s32 	%r377, %r376, 1;
	and.b32  	%r542, %r377, 127;
	st.local.u32 	[%rd5+516], %r542;
	ld.local.u32 	%r378, [%rd5+520];
	add.s32 	%r539, %r378, 1;
	st.local.u32 	[%rd5+520], %r539;
$L__BB0_77:
	add.s32 	%r543, %r543, 4;
	bra.uni 	$L__BB0_69;
$L__BB0_78:
	add.s32 	%r523, %r523, 1;
	setp.ne.s32 	%p78, %r523, %r513;
	mov.u32 	%r386, %r512;
	@%p78 bra 	$L__BB0_51;
$L__BB0_79:
	add.s32 	%r266, %r389, 1;
	setp.ne.s32 	%p79, %r389, %r4;
	mov.u32 	%r389, %r266;
	@%p79 bra 	$L__BB0_5;
$L__BB0_80:
	setp.ne.s32 	%p80, %r3, 0;
	bar.sync 	0;
	@%p80 bra 	$L__BB0_82;
	ld.param.u64 	%rd108, [_Z20CUDASearchInTheKDBoxjPfPjS0_S0__param_3];
	ld.shared.u32 	%r379, [%r5];
	cvta.to.global.u64 	%rd102, %rd108;
	mul.wide.u32 	%rd103, %r2, 4;
	add.s64 	%rd104, %rd102, %rd103;
	st.global.u32 	[%rd104], %r379;
$L__BB0_82:
	bar.sync 	0;
$L__BB0_83:
	ret;

}


// ===== COMPILED SASS (sm_100) =====

	.target	sm_100

	.elftype	@"ET_EXEC"


//--------------------- .note.nv.tkinfo           --------------------------
	.section	.note.nv.tkinfo,"",@"SHT_NOTE"
	.sectionflags	@"SHF_NOTE_NV_TKINFO"
	.tkinfo
        /*0018*/ 	.word	0x00000002
        /*0030*/ 	.string	""
        /*0030*/ 	.string	"ptxas"
        /*0030*/ 	.string	"Cuda compilation tools, release 13.0, V13.0.88"
        /*0030*/ 	.string	"Build cuda_13.0.r13.0/compiler.36424714_0"
        /*0030*/ 	.string	"-arch sm_100 -m 64 "



//--------------------- .note.nv.cuinfo           --------------------------
	.section	.note.nv.cuinfo,"",@"SHT_NOTE"
	.sectionflags	@"SHF_NOTE_NV_CUINFO"
        /*0018*/ 	.short	0x0002
        /*001a*/ 	.short	0x0064
        /*001c*/ 	.short	0x0082
	.zero		2


//--------------------- .nv.info                  --------------------------
	.section	.nv.info,"",@"SHT_CUDA_INFO"
	.align	4


	//----- nvinfo : EIATTR_REGCOUNT
	.align		4
        /*0000*/ 	.byte	0x04, 0x2f
        /*0002*/ 	.short	(.L_1 - .L_0)
	.align		4
.L_0:
        /*0004*/ 	.word	index@(_Z20CUDASearchInTheKDBoxjPfPjS0_S0_)
        /*0008*/ 	.word	0x00000030


	//----- nvinfo : EIATTR_FRAME_SIZE
	.align		4
.L_1:
        /*000c*/ 	.byte	0x04, 0x11
        /*000e*/ 	.short	(.L_3 - .L_2)
	.align		4
.L_2:
        /*0010*/ 	.word	index@(_Z20CUDASearchInTheKDBoxjPfPjS0_S0_)
        /*0014*/ 	.word	0x00000228


	//----- nvinfo : EIATTR_MIN_STACK_SIZE
	.align		4
.L_3:
        /*0018*/ 	.byte	0x04, 0x12
        /*001a*/ 	.short	(.L_5 - .L_4)
	.align		4
.L_4:
        /*001c*/ 	.word	index@(_Z20CUDASearchInTheKDBoxjPfPjS0_S0_)
        /*0020*/ 	.word	0x00000228
.L_5:


//--------------------- .nv.compat                --------------------------
	.section	.nv.compat,"",@"SHT_CUDA_COMPAT_INFO"
	.align	4
        /*0000*/ 	.byte	0x02, 0x09, 0x00, 0x00, 0x02, 0x02, 0x01, 0x00, 0x02, 0x05, 0x05, 0x00, 0x03, 0x07, 0x01, 0x01
        /*0010*/ 	.byte	0x02, 0x03, 0x00, 0x00, 0x02, 0x06, 0x01, 0x00, 0x04, 0x0b, 0x08, 0x00, 0x09, 0x00, 0x00, 0x00
        /*0020*/ 	.byte	0x00, 0x00, 0x00, 0x00


//--------------------- .nv.info._Z20CUDASearchInTheKDBoxjPfPjS0_S0_ --------------------------
	.section	.nv.info._Z20CUDASearchInTheKDBoxjPfPjS0_S0_,"",@"SHT_CUDA_INFO"
	.sectionflags	@""
	.align	4


	//----- nvinfo : EIATTR_CUDA_API_VERSION
	.align		4
        /*0000*/ 	.byte	0x04, 0x37
        /*0002*/ 	.short	(.L_7 - .L_6)
.L_6:
        /*0004*/ 	.word	0x00000082


	//----- nvinfo : EIATTR_KPARAM_INFO
	.align		4
.L_7:
        /*0008*/ 	.byte	0x04, 0x17
        /*000a*/ 	.short	(.L_9 - .L_8)
.L_8:
        /*000c*/ 	.word	0x00000000
        /*0010*/ 	.short	0x0004
        /*0012*/ 	.short	0x0020
        /*0014*/ 	.byte	0x00, 0xf5, 0x21, 0x00


	//----- nvinfo : EIATTR_KPARAM_INFO
	.align		4
.L_9:
        /*0018*/ 	.byte	0x04, 0x17
        /*001a*/ 	.short	(.L_11 - .L_10)
.L_10:
        /*001c*/ 	.word	0x00000000
        /*0020*/ 	.short	0x0003
        /*0022*/ 	.short	0x0018
        /*0024*/ 	.byte	0x00, 0xf5, 0x21, 0x00


	//----- nvinfo : EIATTR_KPARAM_INFO
	.align		4
.L_11:
        /*0028*/ 	.byte	0x04, 0x17
        /*002a*/ 	.short	(.L_13 - .L_12)
.L_12:
        /*002c*/ 	.word	0x00000000
        /*0030*/ 	.short	0x0002
        /*0032*/ 	.short	0x0010
        /*0034*/ 	.byte	0x00, 0xf5, 0x21, 0x00


	//----- nvinfo : EIATTR_KPARAM_INFO
	.align		4
.L_13:
        /*0038*/ 	.byte	0x04, 0x17
        /*003a*/ 	.short	(.L_15 - .L_14)
.L_14:
        /*003c*/ 	.word	0x00000000
        /*0040*/ 	.short	0x0001
        /*0042*/ 	.short	0x0008
        /*0044*/ 	.byte	0x00, 0xf5, 0x21, 0x00


	//----- nvinfo : EIATTR_KPARAM_INFO
	.align		4
.L_15:
        /*0048*/ 	.byte	0x04, 0x17
        /*004a*/ 	.short	(.L_17 - .L_16)
.L_16:
        /*004c*/ 	.word	0x00000000
        /*0050*/ 	.short	0x0000
        /*0052*/ 	.short	0x0000
        /*0054*/ 	.byte	0x00, 0xf0, 0x11, 0x00


	//----- nvinfo : EIATTR_SPARSE_MMA_MASK
	.align		4
.L_17:
        /*0058*/ 	.byte	0x03, 0x50
        /*005a*/ 	.short	0x0000


	//----- nvinfo : EIATTR_MAXREG_COUNT
	.align		4
        /*005c*/ 	.byte	0x03, 0x1b
        /*005e*/ 	.short	0x00ff


	//----- nvinfo : EIATTR_NUM_BARRIERS
	.align		4
        /*0060*/ 	.byte	0x02, 0x4c
        /*0062*/ 	.byte	0x01
	.zero		1


	//----- nvinfo : EIATTR_MERCURY_ISA_VERSION
	.align		4
        /*0064*/ 	.byte	0x03, 0x5f
        /*0066*/ 	.short	0x0101


	//----- nvinfo : EIATTR_VRC_CTA_INIT_COUNT
	.align		4
        /*0068*/ 	.byte	0x02, 0x4a
	.zero		1
	.zero		1


	//----- nvinfo : EIATTR_EXIT_INSTR_OFFSETS
	.align		4
        /*006c*/ 	.byte	0x04, 0x1c
        /*006e*/ 	.short	(.L_19 - .L_18)


	//   ....[0]....
.L_18:
        /*0070*/ 	.word	0x000000a0


	//   ....[1]....
        /*0074*/ 	.word	0x00001ca0


	//----- nvinfo : EIATTR_CRS_STACK_SIZE
	.align		4
.L_19:
        /*0078*/ 	.byte	0x04, 0x1e
        /*007a*/ 	.short	(.L_21 - .L_20)
.L_20:
        /*007c*/ 	.word	0x00000000


	//----- nvinfo : EIATTR_CBANK_PARAM_SIZE
	.align		4
.L_21:
        /*0080*/ 	.byte	0x03, 0x19
        /*0082*/ 	.short	0x0028


	//----- nvinfo : EIATTR_PARAM_CBANK
	.align		4
        /*0084*/ 	.byte	0x04, 0x0a
        /*0086*/ 	.short	(.L_23 - .L_22)
	.align		4
.L_22:
        /*0088*/ 	.word	index@(.nv.constant0._Z20CUDASearchInTheKDBoxjPfPjS0_S0_)
        /*008c*/ 	.short	0x0380
        /*008e*/ 	.short	0x0028


	//----- nvinfo : EIATTR_SW_WAR
	.align		4
.L_23:
        /*0090*/ 	.byte	0x04, 0x36
        /*0092*/ 	.short	(.L_25 - .L_24)
.L_24:
        /*0094*/ 	.word	0x00000008
.L_25:


//--------------------- .nv.callgraph             --------------------------
	.section	.nv.callgraph,"",@"SHT_CUDA_CALLGRAPH"
	.align	4
	.sectionentsize	8
	.align		4
        /*0000*/ 	.word	0x00000000
	.align		4
        /*0004*/ 	.word	0xffffffff
	.align		4
        /*0008*/ 	.word	0x00000000
	.align		4
        /*000c*/ 	.word	0xfffffffe
	.align		4
        /*0010*/ 	.word	0x00000000
	.align		4
        /*0014*/ 	.word	0xfffffffd
	.align		4
        /*0018*/ 	.word	0x00000000
	.align		4
        /*001c*/ 	.word	0xfffffffc


//--------------------- .text._Z20CUDASearchInTheKDBoxjPfPjS0_S0_ --------------------------
	.section	.text._Z20CUDASearchInTheKDBoxjPfPjS0_S0_,"ax",@progbits
	.align	128
        .global         _Z20CUDASearchInTheKDBoxjPfPjS0_S0_
        .type           _Z20CUDASearchInTheKDBoxjPfPjS0_S0_,@function
        .size           _Z20CUDASearchInTheKDBoxjPfPjS0_S0_,(.L_x_39 - _Z20CUDASearchInTheKDBoxjPfPjS0_S0_)
        .other          _Z20CUDASearchInTheKDBoxjPfPjS0_S0_,@"STO_CUDA_ENTRY STV_DEFAULT"
_Z20CUDASearchInTheKDBoxjPfPjS0_S0_:
.text._Z20CUDASearchInTheKDBoxjPfPjS0_S0_:
[----:B------:R-:W0:Y:S01]  /*0000*/  LDC R1, c[0x0][0x37c] ;  /* 0x0000df00ff017b82 */ /* 0x000e220000000800 */
[----:B------:R-:W1:Y:S01]  /*0010*/  S2R R12, SR_TID.X ;  /* 0x00000000000c7919 */ /* 0x000e620000002100 */
[----:B------:R-:W2:Y:S01]  /*0020*/  LDCU UR8, c[0x0][0x380] ;  /* 0x00007000ff0877ac */ /* 0x000ea20008000800 */
[----:B0-----:R-:W-:Y:S01]  /*0030*/  VIADD R1, R1, 0xfffffdd8 ;  /* 0xfffffdd801017836 */ /* 0x001fe20000000000 */
[----:B------:R-:W0:Y:S04]  /*0040*/  S2R R17, SR_CTAID.X ;  /* 0x0000000000117919 */ /* 0x000e280000002500 */
[C---:B------:R-:W-:Y:S02]  /*0050*/  R2UR UR12, R1.reuse ;  /* 0x00000000010c72ca */ /* 0x040fe400000e0000 */
[----:B------:R-:W-:-:S02]  /*0060*/  R2UR UR9, R1 ;  /* 0x00000000010972ca */ /* 0x000fc400000e0000 */
[----:B-1----:R-:W-:-:S05]  /*0070*/  SHF.R.U32.HI R8, RZ, 0x4, R12 ;  /* 0x00000004ff087819 */ /* 0x002fca000001160c */
[----:B0-----:R-:W-:-:S05]  /*0080*/  IMAD R17, R17, 0x10, R8 ;  /* 0x0000001011117824 */ /* 0x001fca00078e0208 */
[----:B--2---:R-:W-:-:S13]  /*0090*/  ISETP.GE.U32.AND P0, PT, R17, UR8, PT ;  /* 0x0000000811007c0c */ /* 0x004fda000bf06070 */
[----:B------:R-:W-:Y:S05]  /*00a0*/  @P0 EXIT ;  /* 0x000000000000094d */ /* 0x000fea0003800000 */
[----:B------:R-:W0:Y:S01]  /*00b0*/  LDC.64 R6, c[0x0][0x388] ;  /* 0x0000e200ff067b82 */ /* 0x000e220000000a00 */
[----:B------:R-:W1:Y:S01]  /*00c0*/  LDCU.64 UR6, c[0x0][0x358] ;  /* 0x00006b00ff0677ac */ /* 0x000e620008000a00 */
[----:B------:R-:W-:-:S04]  /*00d0*/  VIADD R9, R17, UR8 ;  /* 0x0000000811097c36 */ /* 0x000fc80008000000 */
[----:B0-----:R-:W-:-:S04]  /*00e0*/  IMAD.WIDE.U32 R4, R9, 0x4, R6 ;  /* 0x0000000409047825 */ /* 0x001fc800078e0006 */
[----:B------:R-:W-:Y:S02]  /*00f0*/  VIADD R9, R9, UR8 ;  /* 0x0000000809097c36 */ /* 0x000fe40008000000 */
[--C-:B------:R-:W-:Y:S01]  /*0100*/  IMAD.WIDE.U32 R2, R17, 0x4, R6.reuse ;  /* 0x0000000411027825 */ /* 0x100fe200078e0006 */
[----:B-1----:R-:W2:Y:S03]  /*0110*/  LDG.E R4, desc[UR6][R4.64] ;  /* 0x0000000604047981 */ /* 0x002ea6000c1e1900 */
[----:B------:R-:W-:Y:S02]  /*0120*/  IMAD.WIDE.U32 R6, R9, 0x4, R6 ;  /* 0x0000000409067825 */ /* 0x000fe400078e0006 */
[----:B------:R0:W3:Y:S04]  /*0130*/  LDG.E R3, desc[UR6][R2.64] ;  /* 0x0000000602037981 */ /* 0x0000e8000c1e1900 */
[----:B------:R1:W4:Y:S01]  /*0140*/  LDG.E R16, desc[UR6][R6.64] ;  /* 0x0000000606107981 */ /* 0x000322000c1e1900 */
[----:B------:R-:W-:-:S04]  /*0150*/  I2FP.F32.U32 R9, UR8 ;  /* 0x0000000800097c45 */ /* 0x000fc80008201000 */
[----:B------:R-:W-:-:S04]  /*0160*/  IADD3 R0, PT, PT, R9, -0x3f3504f3, RZ ;  /* 0xc0cafb0d09007810 */ /* 0x000fc80007ffe0ff */
[----:B------:R-:W-:Y:S01]  /*0170*/  LOP3.LUT R10, R0, 0xff800000, RZ, 0xc0, !PT ;  /* 0xff800000000a7812 */ /* 0x000fe200078ec0ff */
[----:B------:R-:W-:-:S04]  /*0180*/  IMAD.MOV.U32 R14, RZ, RZ, 0x3dc6b27f ;  /* 0x3dc6b27fff0e7424 */ /* 0x000fc800078e00ff */
[----:B------:R-:W-:-:S04]  /*0190*/  IMAD.IADD R0, R9, 0x1, -R10 ;  /* 0x0000000109007824 */ /* 0x000fc800078e0a0a */
[----:B------:R-:W-:-:S04]  /*01a0*/  FADD R11, R0, -1 ;  /* 0xbf800000000b7421 */ /* 0x000fc80000000000 */
[----:B------:R-:W-:-:S04]  /*01b0*/  FFMA R0, R11, R14, -0.16845393180847167969 ;  /* 0xbe2c7f300b007423 */ /* 0x000fc8000000000e */
[----:B------:R-:W-:-:S04]  /*01c0*/  FFMA R0, R11, R0, 0.1716887056827545166 ;  /* 0x3e2fcf2a0b007423 */ /* 0x000fc80000000000 */
[----:B------:R-:W-:-:S04]  /*01d0*/  FFMA R0, R11, R0, -0.17900948226451873779 ;  /* 0xbe374e430b007423 */ /* 0x000fc80000000000 */
[----:B------:R-:W-:-:S04]  /*01e0*/  FFMA R0, R11, R0, 0.20512372255325317383 ;  /* 0x3e520bf40b007423 */ /* 0x000fc80000000000 */
[----:B------:R-:W-:-:S04]  /*01f0*/  FFMA R0, R11, R0, -0.24046532809734344482 ;  /* 0xbe763c8b0b007423 */ /* 0x000fc80000000000 */
[----:B------:R-:W-:-:S04]  /*0200*/  FFMA R0, R11, R0, 0.28857114911079406738 ;  /* 0x3e93bf990b007423 */ /* 0x000fc80000000000 */
[----:B------:R-:W-:-:S04]  /*0210*/  FFMA R0, R11, R0, -0.36067417263984680176 ;  /* 0xbeb8aa490b007423 */ /* 0x000fc80000000000 */
[C---:B------:R-:W-:Y:S01]  /*0220*/  FFMA R0, R11.reuse, R0, 0.48089820146560668945 ;  /* 0x3ef6384a0b007423 */ /* 0x040fe20000000000 */
[----:B------:R-:W5:Y:S03]  /*0230*/  S2UR UR5, SR_CgaCtaId ;  /* 0x00000000000579c3 */ /* 0x000f660000008800 */
[----:B0-----:R-:W-:Y:S01]  /*0240*/  FFMA R2, R11, R0, -0.72134751081466674805 ;  /* 0xbf38aa3b0b027423 */ /* 0x001fe20000000000 */
[----:B------:R-:W-:-:S03]  /*0250*/  LOP3.LUT R0, R12, 0xf, RZ, 0xc0, !PT ;  /* 0x0000000f0c007812 */ /* 0x000fc600078ec0ff */
[C---:B------:R-:W-:Y:S01]  /*0260*/  FMUL R2, R11.reuse, R2 ;  /* 0x000000020b027220 */ /* 0x040fe20000400000 */
[----:B------:R-:W-:Y:S02]  /*0270*/  ISETP.NE.AND P1, PT, R0, RZ, PT ;  /* 0x000000ff0000720c */ /* 0x000fe40003f25270 */
[----:B------:R-:W-:Y:S01]  /*0280*/  I2FP.F32.S32 R0, R10 ;  /* 0x0000000a00007245 */ /* 0x000fe20000201400 */
[----:B------:R-:W-:Y:S01]  /*0290*/  FMUL R2, R11, R2 ;  /* 0x000000020b027220 */ /* 0x000fe20000400000 */
[----:B------:R-:W-:-:S03]  /*02a0*/  ISETP.GT.U32.AND P0, PT, R9, 0x7f7fffff, PT ;  /* 0x7f7fffff0900780c */ /* 0x000fc60003f04070 */
[----:B-1----:R-:W-:Y:S01]  /*02b0*/  FFMA R7, R11, 1.4426950216293334961, R2 ;  /* 0x3fb8aa3b0b077823 */ /* 0x002fe20000000002 */
[----:B------:R-:W-:-:S04]  /*02c0*/  FFMA R0, R0, 1.1920928955078125e-07, RZ ;  /* 0x3400000000007823 */ /* 0x000fc800000000ff */
[----:B------:R-:W-:Y:S01]  /*02d0*/  FADD R7, R0, R7 ;  /* 0x0000000700077221 */ /* 0x000fe20000000000 */
[----:B------:R-:W-:Y:S01]  /*02e0*/  IMAD.MOV.U32 R0, RZ, RZ, 0x7f800000 ;  /* 0x7f800000ff007424 */ /* 0x000fe200078e00ff */
[----:B------:R-:W-:-:S03]  /*02f0*/  UMOV UR4, 0x400 ;  /* 0x0000040000047882 */ /* 0x000fc60000000000 */
[----:B------:R-:W-:Y:S01]  /*0300*/  @P0 FFMA R7, R9, R0, +INF ;  /* 0x7f80000009070423 */ /* 0x000fe20000000000 */
[----:B-----5:R-:W-:-:S05]  /*0310*/  ULEA UR4, UR5, UR4, 0x18 ;  /* 0x0000000405047291 */ /* 0x020fca000f8ec0ff */
[----:B------:R-:W0:Y:S01]  /*0320*/  F2I.FLOOR.NTZ R7, R7 ;  /* 0x0000000700077305 */ /* 0x000e220000207100 */
[----:B------:R-:W-:Y:S01]  /*0330*/  LEA R0, R8, UR4, 0x2 ;  /* 0x0000000408007c11 */ /* 0x000fe2000f8e10ff */
[----:B------:R-:W-:Y:S01]  /*0340*/  @!P1 IMAD.MOV.U32 R2, RZ, RZ, 0x1 ;  /* 0x00000001ff029424 */ /* 0x000fe200078e00ff */
[----:B------:R1:W-:Y:S04]  /*0350*/  STL [R1+0x220], RZ ;  /* 0x000220ff01007387 */ /* 0x0003e80000100800 */
[----:B------:R1:W-:Y:S04]  /*0360*/  STL.64 [R1+0x218], RZ ;  /* 0x000218ff01007387 */ /* 0x0003e80000100a00 */
[----:B------:R1:W-:Y:S04]  /*0370*/  @!P1 STL [R1+0x21c], R2 ;  /* 0x00021c0201009387 */ /* 0x0003e80000100800 */
[----:B------:R1:W-:Y:S04]  /*0380*/  @!P1 STL [R1+0x220], R2 ;  /* 0x0002200201009387 */ /* 0x0003e80000100800 */
[----:B------:R1:W-:Y:S01]  /*0390*/  @!P1 STL [R1+0x18], RZ ;  /* 0x000018ff01009387 */ /* 0x0003e20000100800 */
[----:B0-----:R-:W-:Y:S01]  /*03a0*/  ISETP.GE.AND P0, PT, R7, RZ, PT ;  /* 0x000000ff0700720c */ /* 0x001fe20003f06270 */
[----:B------:R-:W-:-:S02]  /*03b0*/  HFMA2 R18, -RZ, RZ, 0, 0 ;  /* 0x00000000ff127431 */ /* 0x000fc400000001ff */
[----:B------:R1:W-:Y:S01]  /*03c0*/  @!P1 STS [R0], RZ ;  /* 0x000000ff00009388 */ /* 0x0003e20000000800 */
[----:B------:R-:W-:Y:S02]  /*03d0*/  @!P1 IMAD.MOV.U32 R18, RZ, RZ, 0x1 ;  /* 0x00000001ff129424 */ /* 0x000fe400078e00ff */
[C---:B--2---:R-:W-:Y:S01]  /*03e0*/  FADD R10, R4.reuse, -0.20000000298023223877 ;  /* 0xbe4ccccd040a7421 */ /* 0x044fe20000000000 */
[----:B------:R-:W-:Y:S01]  /*03f0*/  FADD R12, R4, 0.20000000298023223877 ;  /* 0x3e4ccccd040c7421 */ /* 0x000fe20000000000 */
[C---:B---3--:R-:W-:Y:S01]  /*0400*/  FADD R6, R3.reuse, -0.20000000298023223877 ;  /* 0xbe4ccccd03067421 */ /* 0x048fe20000000000 */
[----:B------:R-:W-:Y:S01]  /*0410*/  FADD R8, R3, 0.20000000298023223877 ;  /* 0x3e4ccccd03087421 */ /* 0x000fe20000000000 */
[C---:B----4-:R-:W-:Y:S01]  /*0420*/  FADD R14, R16.reuse, -0.20000000298023223877 ;  /* 0xbe4ccccd100e7421 */ /* 0x050fe20000000000 */
[----:B------:R-:W-:Y:S02]  /*0430*/  FADD R16, R16, 0.20000000298023223877 ;  /* 0x3e4ccccd10107421 */ /* 0x000fe40000000000 */
[----:B------:R1:W-:Y:S04]  /*0440*/  STL [R1], R6 ;  /* 0x0000000601007387 */ /* 0x0003e80000100800 */
[----:B------:R1:W-:Y:S04]  /*0450*/  STL [R1+0xc], R8 ;  /* 0x00000c0801007387 */ /* 0x0003e80000100800 */
[----:B------:R1:W-:Y:S04]  /*0460*/  STL [R1+0x4], R10 ;  /* 0x0000040a01007387 */ /* 0x0003e80000100800 */
[----:B------:R1:W-:Y:S04]  /*0470*/  STL [R1+0x10], R12 ;  /* 0x0000100c01007387 */ /* 0x0003e80000100800 */
[----:B------:R1:W-:Y:S04]  /*0480*/  STL [R1+0x8], R14 ;  /* 0x0000080e01007387 */ /* 0x0003e80000100800 */
[----:B------:R1:W-:Y:S01]  /*0490*/  STL [R1+0x14], R16 ;  /* 0x0000141001007387 */ /* 0x0003e20000100800 */
[----:B------:R-:W-:Y:S06]  /*04a0*/  BAR.SYNC.DEFER_BLOCKING 0x0 ;  /* 0x0000000000007b1d */ /* 0x000fec0000010000 */
[----:B------:R-:W-:Y:S05]  /*04b0*/  @!P0 BRA `(.L_x_0) ;  /* 0x0000001400d08947 */ /* 0x000fea0003800000 */
[----:B------:R-:W0:Y:S01]  /*04c0*/  LDCU.64 UR10, c[0x0][0x3a0] ;  /* 0x00007400ff0a77ac */ /* 0x000e220008000a00 */
[----:B------:R-:W-:Y:S01]  /*04d0*/  IMAD.MOV.U32 R37, RZ, RZ, 0x4 ;  /* 0x00000004ff257424 */ /* 0x000fe200078e00ff */
[----:B------:R-:W-:Y:S01]  /*04e0*/  MOV R20, R18 ;  /* 0x0000001200147202 */ /* 0x000fe20000000f00 */
[----:B------:R-:W-:Y:S01]  /*04f0*/  IMAD.MOV.U32 R24, RZ, RZ, RZ ;  /* 0x000000ffff187224 */ /* 0x000fe200078e00ff */
[----:B------:R-:W-:Y:S01]  /*0500*/  USHF.L.U32 UR4, UR8, 0x5, URZ ;  /* 0x0000000508047899 */ /* 0x000fe200080006ff */
[--C-:B------:R-:W-:Y:S01]  /*0510*/  IMAD.MOV.U32 R33, RZ, RZ, R18.reuse ;  /* 0x000000ffff217224 */ /* 0x100fe200078e0012 */
[----:B------:R-:W-:Y:S01]  /*0520*/  UIADD3 UR5, UPT, UPT, UR12, 0x18, URZ ;  /* 0x000000180c057890 */ /* 0x000fe2000fffe0ff */
[----:B------:R-:W-:-:S03]  /*0530*/  IMAD.MOV.U32 R22, RZ, RZ, R18 ;  /* 0x000000ffff167224 */ /* 0x000fc600078e0012 */
[----:B-1----:R-:W-:-:S05]  /*0540*/  LEA R2, P0, R17, UR4, 0x8 ;  /* 0x0000000411027c11 */ /* 0x002fca000f8040ff */
[----:B------:R-:W-:Y:S01]  /*0550*/  IMAD.X R3, RZ, RZ, RZ, P0 ;  /* 0x000000ffff037224 */ /* 0x000fe200000e06ff */
[----:B0-----:R-:W-:-:S04]  /*0560*/  LEA R26, P0, R2, UR10, 0x2 ;  /* 0x0000000a021a7c11 */ /* 0x001fc8000f8010ff */
[----:B------:R-:W-:-:S09]  /*0570*/  LEA.HI.X R27, R2, UR11, R3, 0x2, P0 ;  /* 0x0000000b021b7c11 */ /* 0x000fd200080f1403 */
.L_x_29:
[----:B------:R-:W-:Y:S01]  /*0580*/  ISETP.NE.AND P0, PT, R24, R37, PT ;  /* 0x000000251800720c */ /* 0x000fe20003f05270 */
[----:B------:R-:W-:Y:S01]  /*0590*/  BSSY B0, `(.L_x_1) ;  /* 0x00000d9000007945 */ /* 0x000fe20003800000 */
[----:B0-----:R-:W-:-:S11]  /*05a0*/  IMAD.MOV.U32 R34, RZ, RZ, R33 ;  /* 0x000000ffff227224 */ /* 0x001fd600078e0021 */
[----:B------:R-:W-:Y:S05]  /*05b0*/  @P0 BRA `(.L_x_2) ;  /* 0x0000000c00580947 */ /* 0x000fea0003800000 */
[----:B------:R-:W0:Y:S01]  /*05c0*/  LDCU UR4, c[0x0][0x380] ;  /* 0x00007000ff0477ac */ /* 0x000e220008000800 */
[----:B------:R-:W1:Y:S01]  /*05d0*/  S2R R35, SR_TID.X ;  /* 0x0000000000237919 */ /* 0x000e620000002100 */
[----:B------:R-:W2:Y:S01]  /*05e0*/  LDCU.64 UR10, c[0x0][0x3a0] ;  /* 0x00007400ff0a77ac */ /* 0x000ea20008000a00 */
[----:B0-----:R-:W-:-:S06]  /*05f0*/  USHF.L.U32 UR4, UR4, 0x4, URZ ;  /* 0x0000000404047899 */ /* 0x001fcc00080006ff */
[----:B------:R-:W-:-:S05]  /*0600*/  LEA R2, P1, R17, UR4, 0x4 ;  /* 0x0000000411027c11 */ /* 0x000fca000f8220ff */
[----:B------:R-:W-:Y:S01]  /*0610*/  IMAD.X R3, RZ, RZ, RZ, P1 ;  /* 0x000000ffff037224 */ /* 0x000fe200008e06ff */
[C---:B--2---:R-:W-:Y:S02]  /*0620*/  LEA R4, P1, R2.reuse, UR10, 0x2 ;  /* 0x0000000a02047c11 */ /* 0x044fe4000f8210ff */
[----:B-1----:R-:W-:Y:S02]  /*0630*/  LOP3.LUT R35, R35, 0xf, RZ, 0xc0, !PT ;  /* 0x0000000f23237812 */ /* 0x002fe400078ec0ff */
[----:B------:R-:W-:Y:S01]  /*0640*/  LEA.HI.X R5, R2, UR11, R3, 0x2, P1 ;  /* 0x0000000b02057c11 */ /* 0x000fe200088f1403 */
[----:B------:R-:W-:Y:S05]  /*0650*/  WARPSYNC.ALL ;  /* 0x0000000000007948 */ /* 0x000fea0003800000 */
[C---:B------:R-:W-:Y:S01]  /*0660*/  IMAD.WIDE.U32 R2, R35.reuse, 0x4, R4 ;  /* 0x0000000423027825 */ /* 0x040fe200078e0004 */
[----:B------:R-:W-:-:S04]  /*0670*/  ISETP.NE.AND P0, PT, R35, RZ, PT ;  /* 0x000000ff2300720c */ /* 0x000fc80003f05270 */
[----:B------:R-:W-:Y:S09]  /*0680*/  STG.E desc[UR6][R2.64], R33 ;  /* 0x0000002102007986 */ /* 0x000ff2000c101906 */
[----:B------:R-:W-:-:S05]  /*0690*/  @P0 IADD3 R31, PT, PT, R35, -0x1, RZ ;  /* 0xffffffff231f0810 */ /* 0x000fca0007ffe0ff */
[----:B------:R-:W-:Y:S01]  /*06a0*/  @P0 IMAD.WIDE.U32 R30, R31, 0x4, R4 ;  /* 0x000000041f1e0825 */ /* 0x000fe200078e0004 */
[----:B------:R-:W-:Y:S06]  /*06b0*/  BAR.SYNC.DEFER_BLOCKING 0x0 ;  /* 0x0000000000007b1d */ /* 0x000fec0000010000 */
[----:B------:R-:W2:Y:S02]  /*06c0*/  @P0 LDG.E R19, desc[UR6][R30.64] ;  /* 0x000000061e130981 */ /* 0x000ea4000c1e1900 */
[----:B------:R-:W-:Y:S06]  /*06d0*/  BAR.SYNC.DEFER_BLOCKING 0x0 ;  /* 0x0000000000007b1d */ /* 0x000fec0000010000 */
[----:B------:R-:W2:Y:S01]  /*06e0*/  @P0 LDG.E R28, desc[UR6][R2.64] ;  /* 0x00000006021c0981 */ /* 0x000ea2000c1e1900 */
[----:B------:R-:W-:-:S13]  /*06f0*/  ISETP.GE.U32.AND P1, PT, R35, 0x2, PT ;  /* 0x000000022300780c */ /* 0x000fda0003f26070 */
[----:B------:R-:W-:Y:S02]  /*0700*/  @P1 VIADD R29, R35, 0xfffffffe ;  /* 0xfffffffe231d1836 */ /* 0x000fe40000000000 */
[----:B--2---:R-:W-:Y:S02]  /*0710*/  @P0 IMAD.IADD R37, R19, 0x1, R28 ;  /* 0x0000000113250824 */ /* 0x004fe400078e021c */
[----:B------:R-:W-:-:S03]  /*0720*/  @P1 IMAD.WIDE.U32 R28, R29, 0x4, R4 ;  /* 0x000000041d1c1825 */ /* 0x000fc600078e0004 */
[----:B------:R0:W-:Y:S01]  /*0730*/  @P0 STG.E desc[UR6][R2.64], R37 ;  /* 0x0000002502000986 */ /* 0x0001e2000c101906 */
        /* <DEDUP_REMOVED lines=10> */
[----:B------:R-:W0:Y:S02]  /*07e0*/  @P0 LDG.E R19, desc[UR6][R30.64] ;  /* 0x000000061e130981 */ /* 0x000e24000c1e1900 */
[----:B------:R-:W-:Y:S06]  /*07f0*/  BAR.SYNC.DEFER_BLOCKING 0x0 ;  /* 0x0000000000007b1d */ /* 0x000fec0000010000 */
[----:B------:R-:W0:Y:S01]  /*0800*/  @P0 LDG.E R28, desc[UR6][R2.64] ;  /* 0x00000006021c0981 */ /* 0x000e22000c1e1900 */
[----:B------:R-:W-:-:S13]  /*0810*/  ISETP.GE.U32.AND P1, PT, R35, 0x8, PT ;  /* 0x000000082300780c */ /* 0x000fda0003f26070 */
[----:B------:R-:W-:Y:S01]  /*0820*/  @P1 IADD3 R29, PT, PT, R35, -0x8, RZ ;  /* 0xfffffff8231d1810 */ /* 0x000fe20007ffe0ff */
[----:B0-----:R-:W-:-:S04]  /*0830*/  @P0 IMAD.IADD R37, R19, 0x1, R28 ;  /* 0x0000000113250824 */ /* 0x001fc800078e021c */
[----:B------:R-:W-:Y:S01]  /*0840*/  @P1 IMAD.WIDE.U32 R28, R29, 0x4, R4 ;  /* 0x000000041d1c1825 */ /* 0x000fe200078e0004 */
[----:B------:R1:W-:Y:S01]  /*0850*/  @P0 STG.E desc[UR6][R2.64], R37 ;  /* 0x0000002502000986 */ /* 0x0003e2000c101906 */
[----:B------:R-:W-:Y:S06]  /*0860*/  BAR.SYNC.DEFER_BLOCKING 0x0 ;  /* 0x0000000000007b1d */ /* 0x000fec0000010000 */
[----:B------:R-:W2:Y:S02]  /*0870*/  @P1 LDG.E R19, desc[UR6][R28.64] ;  /* 0x000000061c131981 */ /* 0x000ea4000c1e1900 */
[----:B------:R-:W-:Y:S06]  /*0880*/  BAR.SYNC.DEFER_BLOCKING 0x0 ;  /* 0x0000000000007b1d */ /* 0x000fec0000010000 */
[----:B------:R-:W2:Y:S02]  /*0890*/  @P1 LDG.E R30, desc[UR6][R2.64] ;  /* 0x00000006021e1981 */ /* 0x000ea4000c1e1900 */
[----:B--2---:R-:W-:-:S05]  /*08a0*/  @P1 IMAD.IADD R31, R19, 0x1, R30 ;  /* 0x00000001131f1824 */ /* 0x004fca00078e021e */
[----:B------:R1:W-:Y:S01]  /*08b0*/  @P1 STG.E desc[UR6][R2.64], R31 ;  /* 0x0000001f02001986 */ /* 0x0003e2000c101906 */
[----:B------:R-:W-:Y:S06]  /*08c0*/  BAR.SYNC.DEFER_BLOCKING 0x0 ;  /* 0x0000000000007b1d */ /* 0x000fec0000010000 */
[----:B------:R1:W5:Y:S01]  /*08d0*/  LDG.E R35, desc[UR6][R4.64+0x3c] ;  /* 0x00003c0604237981 */ /* 0x000362000c1e1900 */
[----:B------:R-:W-:Y:S01]  /*08e0*/  ISETP.NE.AND P0, PT, R33, RZ, PT ;  /* 0x000000ff2100720c */ /* 0x000fe20003f05270 */
[----:B------:R-:W-:Y:S01]  /*08f0*/  BSSY.RECONVERGENT B1, `(.L_x_3) ;  /* 0x0000088000017945 */ /* 0x000fe20003800200 */
[----:B------:R-:W-:-:S11]  /*0900*/  IMAD.MOV.U32 R34, RZ, RZ, RZ ;  /* 0x000000ffff227224 */ /* 0x000fd600078e00ff */
[----:B-1----:R-:W-:Y:S05]  /*0910*/  @!P0 BRA `(.L_x_4) ;  /* 0x0000000800148947 */ /* 0x002fea0003800000 */
[----:B------:R0:W5:Y:S04]  /*0920*/  LDG.E R41, desc[UR6][R2.64] ;  /* 0x0000000602297981 */ /* 0x000168000c1e1900 */
[----:B------:R0:W5:Y:S01]  /*0930*/  LDL R38, [R1+0x218] ;  /* 0x0002180001267983 */ /* 0x0001620000100800 */
[C---:B------:R-:W-:Y:S01]  /*0940*/  ISETP.GE.U32.AND P0, PT, R33.reuse, 0x4, PT ;  /* 0x000000042100780c */ /* 0x040fe20003f06070 */
[----:B------:R-:W-:Y:S01]  /*0950*/  BSSY.RECONVERGENT B2, `(.L_x_5) ;  /* 0x000004d000027945 */ /* 0x000fe20003800200 */
[----:B------:R-:W-:Y:S01]  /*0960*/  LOP3.LUT R36, R33, 0x3, RZ, 0xc0, !PT ;  /* 0x0000000321247812 */ /* 0x000fe200078ec0ff */
[----:B------:R-:W-:Y:S01]  /*0970*/  IMAD.MOV.U32 R4, RZ, RZ, RZ ;  /* 0x000000ffff047224 */ /* 0x000fe200078e00ff */
[----:B------:R-:W-:Y:S01]  /*0980*/  MOV R34, R33 ;  /* 0x0000002100227202 */ /* 0x000fe20000000f00 */
[----:B------:R-:W-:-:S08]  /*0990*/  IMAD.MOV.U32 R39, RZ, RZ, R33 ;  /* 0x000000ffff277224 */ /* 0x000fd000078e0021 */
[----:B0-----:R-:W-:Y:S05]  /*09a0*/  @!P0 BRA `(.L_x_6) ;  /* 0x00000004001c8947 */ /* 0x001fea0003800000 */
[----:B------:R-:W-:Y:S01]  /*09b0*/  LOP3.LUT R43, R33, 0xfffffffc, RZ, 0xc0, !PT ;  /* 0xfffffffc212b7812 */ /* 0x000fe200078ec0ff */
[----:B------:R-:W-:Y:S01]  /*09c0*/  BSSY.RECONVERGENT B3, `(.L_x_7) ;  /* 0x0000044000037945 */ /* 0x000fe20003800200 */
[--C-:B-----5:R-:W-:Y:S01]  /*09d0*/  IADD3 R45, PT, PT, R41, 0x3, -R33.reuse ;  /* 0x00000003292d7810 */ /* 0x120fe20007ffe821 */
[--C-:B------:R-:W-:Y:S02]  /*09e0*/  IMAD.MOV.U32 R34, RZ, RZ, R33.reuse ;  /* 0x000000ffff227224 */ /* 0x100fe400078e0021 */
[----:B------:R-:W-:Y:S02]  /*09f0*/  IMAD.MOV.U32 R39, RZ, RZ, R33 ;  /* 0x000000ffff277224 */ /* 0x000fe400078e0021 */
[----:B------:R-:W-:-:S07]  /*0a00*/  IMAD.MOV R37, RZ, RZ, -R43 ;  /* 0x000000ffff257224 */ /* 0x000fce00078e0a2b */
.L_x_8:
[----:B------:R-:W-:Y:S01]  /*0a10*/  ISETP.NE.AND P2, PT, R39, RZ, PT ;  /* 0x000000ff2700720c */ /* 0x000fe20003f45270 */
[----:B------:R-:W-:Y:S02]  /*0a20*/  HFMA2 R40, -RZ, RZ, 0, 0 ;  /* 0x00000000ff287431 */ /* 0x000fe400000001ff */
[----:B------:R-:W-:Y:S01]  /*0a30*/  IMAD.MOV.U32 R42, RZ, RZ, RZ ;  /* 0x000000ffff2a7224 */ /* 0x000fe200078e00ff */
[----:B------:R-:W-:-:S09]  /*0a40*/  MOV R44, RZ ;  /* 0x000000ff002c7202 */ /* 0x000fd20000000f00 */
[----:B------:R-:W-:Y:S01]  /*0a50*/  @P2 VIADD R40, R39, 0xffffffff ;  /* 0xffffffff27282836 */ /* 0x000fe20000000000 */
[C---:B------:R-:W-:Y:S01]  /*0a60*/  @P2 LEA R4, R38.reuse, UR5, 0x2 ;  /* 0x0000000526042c11 */ /* 0x040fe2000f8e10ff */
[----:B------:R-:W-:-:S03]  /*0a70*/  @P2 VIADD R2, R38, 0x1 ;  /* 0x0000000126022836 */ /* 0x000fc60000000000 */
[----:B------:R-:W-:Y:S01]  /*0a80*/  ISETP.NE.AND P3, PT, R40, RZ, PT ;  /* 0x000000ff2800720c */ /* 0x000fe20003f65270 */
[----:B------:R-:W2:Y:S01]  /*0a90*/  @P2 LDL R23, [R4] ;  /* 0x0000000004172983 */ /* 0x000ea20000100800 */
[----:B0-----:R-:W-:-:S11]  /*0aa0*/  @P2 LOP3.LUT R38, R2, 0x7f, RZ, 0xc0, !PT ;  /* 0x0000007f02262812 */ /* 0x001fd600078ec0ff */
[----:B------:R-:W-:-:S05]  /*0ab0*/  @P3 VIADD R42, R40, 0xffffffff ;  /* 0xffffffff282a3836 */ /* 0x000fca0000000000 */
[----:B------:R-:W-:Y:S01]  /*0ac0*/  ISETP.NE.AND P1, PT, R42, RZ, PT ;  /* 0x000000ff2a00720c */ /* 0x000fe20003f25270 */
[C---:B------:R-:W-:Y:S01]  /*0ad0*/  @P3 VIADD R2, R38.reuse, 0x1 ;  /* 0x0000000126023836 */ /* 0x040fe20000000000 */
[----:B------:R-:W-:Y:S01]  /*0ae0*/  @P3 LEA R5, R38, UR5, 0x2 ;  /* 0x0000000526053c11 */ /* 0x000fe2000f8e10ff */
[----:B------:R0:W-:Y:S10]  /*0af0*/  @P2 STL [R1+0x218], R38 ;  /* 0x0002182601002387 */ /* 0x0001f40000100800 */
[----:B------:R-:W-:Y:S01]  /*0b00*/  @P1 VIADD R44, R42, 0xffffffff ;  /* 0xffffffff2a2c1836 */ /* 0x000fe20000000000 */
[----:B0-----:R-:W-:-:S04]  /*0b10*/  @P3 LOP3.LUT R38, R2, 0x7f, RZ, 0xc0, !PT ;  /* 0x0000007f02263812 */ /* 0x001fc800078ec0ff */
[----:B------:R-:W-:Y:S02]  /*0b20*/  ISETP.NE.AND P0, PT, R44, RZ, PT ;  /* 0x000000ff2c00720c */ /* 0x000fe40003f05270 */
[C---:B------:R-:W-:Y:S01]  /*0b30*/  @P1 LEA R2, R38.reuse, UR5, 0x2 ;  /* 0x0000000526021c11 */ /* 0x040fe2000f8e10ff */
[----:B------:R-:W-:Y:S01]  /*0b40*/  @P2 STL [R1+0x220], R40 ;  /* 0x0002202801002387 */ /* 0x000fe20000100800 */
[----:B------:R-:W-:-:S03]  /*0b50*/  @P1 VIADD R3, R38, 0x1 ;  /* 0x0000000126031836 */ /* 0x000fc60000000000 */
[----:B------:R0:W3:Y:S04]  /*0b60*/  @P3 LDL R11, [R5] ;  /* 0x00000000050b3983 */ /* 0x0000e80000100800 */
[----:B------:R-:W-:Y:S04]  /*0b70*/  @P3 STL [R1+0x220], R42 ;  /* 0x0002202a01003387 */ /* 0x000fe80000100800 */
[----:B------:R1:W-:Y:S04]  /*0b80*/  @P3 STL [R1+0x218], R38 ;  /* 0x0002182601003387 */ /* 0x0003e80000100800 */
[----:B------:R4:W5:Y:S01]  /*0b90*/  @P1 LDL R13, [R2] ;  /* 0x00000000020d1983 */ /* 0x0009620000100800 */
[----:B-1----:R-:W-:-:S04]  /*0ba0*/  @P1 LOP3.LUT R38, R3, 0x7f, RZ, 0xc0, !PT ;  /* 0x0000007f03261812 */ /* 0x002fc800078ec0ff */
[----:B------:R-:W-:Y:S01]  /*0bb0*/  @P0 LEA R28, R38, UR5, 0x2 ;  /* 0x00000005261c0c11 */ /* 0x000fe2000f8e10ff */
[----:B------:R-:W-:Y:S04]  /*0bc0*/  @P1 STL [R1+0x220], R44 ;  /* 0x0002202c01001387 */ /* 0x000fe80000100800 */
[----:B------:R-:W-:Y:S04]  /*0bd0*/  @P1 STL [R1+0x218], R38 ;  /* 0x0002182601001387 */ /* 0x000fe80000100800 */
[----:B------:R1:W5:Y:S01]  /*0be0*/  @P0 LDL R15, [R28] ;  /* 0x000000001c0f0983 */ /* 0x0003620000100800 */
[C---:B------:R-:W-:Y:S01]  /*0bf0*/  VIADD R31, R45.reuse, 0xfffffffd ;  /* 0xfffffffd2d1f7836 */ /* 0x040fe20000000000 */
[C---:B0-----:R-:W-:Y:S01]  /*0c00*/  IADD3 R5, PT, PT, R45.reuse, -0x2, RZ ;  /* 0xfffffffe2d057810 */ /* 0x041fe20007ffe0ff */
[----:B------:R-:W-:-:S02]  /*0c10*/  VIADD R3, R45, 0xffffffff ;  /* 0xffffffff2d037836 */ /* 0x000fc40000000000 */
[----:B------:R-:W-:-:S04]  /*0c20*/  IMAD.WIDE.U32 R30, R31, 0x4, R26 ;  /* 0x000000041f1e7825 */ /* 0x000fc800078e001a */
[----:B------:R-:W-:-:S04]  /*0c30*/  IMAD.WIDE.U32 R4, R5, 0x4, R26 ;  /* 0x0000000405047825 */ /* 0x000fc800078e001a */
[----:B----4-:R-:W-:-:S04]  /*0c40*/  IMAD.WIDE.U32 R2, R3, 0x4, R26 ;  /* 0x0000000403027825 */ /* 0x010fc800078e001a */
[----:B------:R-:W-:Y:S02]  /*0c50*/  IMAD.MOV.U32 R39, RZ, RZ, RZ ;  /* 0x000000ffff277224 */ /* 0x000fe400078e00ff */
[----:B-1----:R-:W-:-:S04]  /*0c60*/  IMAD.WIDE.U32 R28, R45, 0x4, R26 ;  /* 0x000000042d1c7825 */ /* 0x002fc800078e001a */
[----:B------:R-:W-:Y:S02]  /*0c70*/  @P0 VIADD R39, R44, 0xffffffff ;  /* 0xffffffff2c270836 */ /* 0x000fe40000000000 */
[----:B------:R-:W-:-:S03]  /*0c80*/  VIADD R37, R37, 0x4 ;  /* 0x0000000425257836 */ /* 0x000fc60000000000 */
[----:B------:R-:W-:Y:S01]  /*0c90*/  @P0 STL [R1+0x220], R39 ;  /* 0x0002202701000387 */ /* 0x000fe20000100800 */
[----:B------:R-:W-:Y:S01]  /*0ca0*/  @P2 MOV R18, R40 ;  /* 0x0000002800122202 */ /* 0x000fe20000000f00 */
[--C-:B------:R-:W-:Y:S02]  /*0cb0*/  @P2 IMAD.MOV.U32 R20, RZ, RZ, R40.reuse ;  /* 0x000000ffff142224 */ /* 0x100fe400078e0028 */
[----:B------:R-:W-:Y:S01]  /*0cc0*/  @P2 IMAD.MOV.U32 R34, RZ, RZ, R40 ;  /* 0x000000ffff222224 */ /* 0x000fe200078e0028 */
[----:B------:R-:W-:Y:S01]  /*0cd0*/  ISETP.NE.AND P2, PT, R37, RZ, PT ;  /* 0x000000ff2500720c */ /* 0x000fe20003f45270 */
[--C-:B------:R-:W-:Y:S01]  /*0ce0*/  @P3 IMAD.MOV.U32 R18, RZ, RZ, R42.reuse ;  /* 0x000000ffff123224 */ /* 0x100fe200078e002a */
[----:B------:R-:W-:Y:S01]  /*0cf0*/  @P3 MOV R20, R42 ;  /* 0x0000002a00143202 */ /* 0x000fe20000000f00 */
[----:B------:R-:W-:Y:S01]  /*0d00*/  @P3 IMAD.MOV.U32 R34, RZ, RZ, R42 ;  /* 0x000000ffff223224 */ /* 0x000fe200078e002a */
[----:B------:R-:W-:Y:S01]  /*0d10*/  IADD3 R45, PT, PT, R45, 0x4, RZ ;  /* 0x000000042d2d7810 */ /* 0x000fe20007ffe0ff */
[----:B------:R-:W-:-:S02]  /*0d20*/  @P1 IMAD.MOV.U32 R18, RZ, RZ, R44 ;  /* 0x000000ffff121224 */ /* 0x000fc400078e002c */
[--C-:B------:R-:W-:Y:S02]  /*0d30*/  @P1 IMAD.MOV.U32 R20, RZ, RZ, R44.reuse ;  /* 0x000000ffff141224 */ /* 0x100fe400078e002c */
[----:B------:R-:W-:Y:S02]  /*0d40*/  @P1 IMAD.MOV.U32 R34, RZ, RZ, R44 ;  /* 0x000000ffff221224 */ /* 0x000fe400078e002c */
[--C-:B------:R-:W-:Y:S02]  /*0d50*/  @P0 IMAD.MOV.U32 R18, RZ, RZ, R39.reuse ;  /* 0x000000ffff120224 */ /* 0x100fe400078e0027 */
[--C-:B------:R-:W-:Y:S02]  /*0d60*/  @P0 IMAD.MOV.U32 R20, RZ, RZ, R39.reuse ;  /* 0x000000ffff140224 */ /* 0x100fe400078e0027 */
[----:B------:R-:W-:Y:S01]  /*0d70*/  @P0 IMAD.MOV.U32 R34, RZ, RZ, R39 ;  /* 0x000000ffff220224 */ /* 0x000fe200078e0027 */
[----:B--2---:R-:W-:Y:S04]  /*0d80*/  STG.E desc[UR6][R30.64], R23 ;  /* 0x000000171e007986 */ /* 0x004fe8000c101906 */
[----:B---3--:R-:W-:Y:S04]  /*0d90*/  STG.E desc[UR6][R4.64], R11 ;  /* 0x0000000b04007986 */ /* 0x008fe8000c101906 */
[----:B-----5:R0:W-:Y:S02]  /*0da0*/  STG.E desc[UR6][R2.64], R13 ;  /* 0x0000000d02007986 */ /* 0x0201e4000c101906 */
[----:B0-----:R-:W-:-:S05]  /*0db0*/  @P0 VIADD R2, R38, 0x1 ;  /* 0x0000000126020836 */ /* 0x001fca0000000000 */
[----:B------:R-:W-:Y:S01]  /*0dc0*/  @P0 LOP3.LUT R38, R2, 0x7f, RZ, 0xc0, !PT ;  /* 0x0000007f02260812 */ /* 0x000fe200078ec0ff */
[----:B------:R0:W-:Y:S04]  /*0dd0*/  STG.E desc[UR6][R28.64], R15 ;  /* 0x0000000f1c007986 */ /* 0x0001e8000c101906 */
[----:B------:R0:W-:Y:S01]  /*0de0*/  @P0 STL [R1+0x218], R38 ;  /* 0x0002182601000387 */ /* 0x0001e20000100800 */
[----:B------:R-:W-:Y:S05]  /*0df0*/  @P2 BRA `(.L_x_8) ;  /* 0xfffffffc00042947 */ /* 0x000fea000383ffff */
[----:B------:R-:W-:Y:S05]  /*0e00*/  BSYNC.RECONVERGENT B3 ;  /* 0x0000000000037941 */ /* 0x000fea0003800200 */
.L_x_7:
[----:B------:R-:W-:-:S07]  /*0e10*/  MOV R4, R43 ;  /* 0x0000002b00047202 */ /* 0x000fce0000000f00 */
.L_x_6:
[----:B------:R-:W-:Y:S05]  /*0e20*/  BSYNC.RECONVERGENT B2 ;  /* 0x0000000000027941 */ /* 0x000fea0003800200 */
.L_x_5:
[----:B------:R-:W-:-:S13]  /*0e30*/  ISETP.NE.AND P0, PT, R36, RZ, PT ;  /* 0x000000ff2400720c */ /* 0x000fda0003f05270 */
[----:B------:R-:W-:Y:S05]  /*0e40*/  @!P0 BRA `(.L_x_4) ;  /* 0x0000000000c88947 */ /* 0x000fea0003800000 */
[----:B------:R-:W-:-:S13]  /*0e50*/  ISETP.NE.AND P0, PT, R39, RZ, PT ;  /* 0x000000ff2700720c */ /* 0x000fda0003f05270 */
[----:B-----5:R-:W-:-:S05]  /*0e60*/  @P0 LEA R5, R38, UR5, 0x2 ;  /* 0x0000000526050c11 */ /* 0x020fca000f8e10ff */
[----:B------:R-:W2:Y:S01]  /*0e70*/  @P0 LDL R25, [R5] ;  /* 0x0000000005190983 */ /* 0x000ea20000100800 */
[----:B------:R-:W-:Y:S01]  /*0e80*/  IADD3 R41, PT, PT, R4, R41, -R33 ;  /* 0x0000002904297210 */ /* 0x000fe20007ffe821 */
[----:B0-----:R-:W-:Y:S01]  /*0e90*/  @P0 VIADD R28, R38, 0x1 ;  /* 0x00000001261c0836 */ /* 0x001fe20000000000 */
[----:B------:R-:W-:Y:S01]  /*0ea0*/  ISETP.NE.AND P1, PT, R36, 0x1, PT ;  /* 0x000000012400780c */ /* 0x000fe20003f25270 */
[----:B------:R-:W-:Y:S02]  /*0eb0*/  IMAD.MOV.U32 R4, RZ, RZ, RZ ;  /* 0x000000ffff047224 */ /* 0x000fe400078e00ff */
[----:B------:R-:W-:Y:S01]  /*0ec0*/  IMAD.WIDE.U32 R2, R41, 0x4, R26 ;  /* 0x0000000429027825 */ /* 0x000fe200078e001a */
[----:B------:R-:W-:-:S03]  /*0ed0*/  @P0 LOP3.LUT R38, R28, 0x7f, RZ, 0xc0, !PT ;  /* 0x0000007f1c260812 */ /* 0x000fc600078ec0ff */
[----:B------:R-:W-:Y:S02]  /*0ee0*/  @P0 VIADD R4, R39, 0xffffffff ;  /* 0xffffffff27040836 */ /* 0x000fe40000000000 */
[----:B------:R1:W-:Y:S02]  /*0ef0*/  @P0 STL [R1+0x218], R38 ;  /* 0x0002182601000387 */ /* 0x0003e40000100800 */
[--C-:B------:R-:W-:Y:S01]  /*0f00*/  @P0 IMAD.MOV.U32 R20, RZ, RZ, R4.reuse ;  /* 0x000000ffff140224 */ /* 0x100fe200078e0004 */
[----:B------:R-:W-:Y:S01]  /*0f10*/  @P0 MOV R18, R4 ;  /* 0x0000000400120202 */ /* 0x000fe20000000f00 */
[----:B------:R1:W-:Y:S01]  /*0f20*/  @P0 STL [R1+0x220], R4 ;  /* 0x0002200401000387 */ /* 0x0003e20000100800 */
[----:B------:R-:W-:-:S03]  /*0f30*/  @P0 IMAD.MOV.U32 R34, RZ, RZ, R4 ;  /* 0x000000ffff220224 */ /* 0x000fc600078e0004 */
[----:B--2---:R1:W-:Y:S01]  /*0f40*/  STG.E desc[UR6][R2.64], R25 ;  /* 0x0000001902007986 */ /* 0x0043e2000c101906 */
[----:B------:R-:W-:Y:S05]  /*0f50*/  @!P1 BRA `(.L_x_4) ;  /* 0x0000000000849947 */ /* 0x000fea0003800000 */
[----:B------:R-:W-:-:S13]  /*0f60*/  ISETP.NE.AND P0, PT, R4, RZ, PT ;  /* 0x000000ff0400720c */ /* 0x000fda0003f05270 */
[----:B------:R-:W-:-:S05]  /*0f70*/  @P0 LEA R5, R38, UR5, 0x2 ;  /* 0x0000000526050c11 */ /* 0x000fca000f8e10ff */
[----:B------:R-:W2:Y:S01]  /*0f80*/  @P0 LDL R32, [R5] ;  /* 0x0000000005200983 */ /* 0x000ea20000100800 */
[----:B------:R-:W-:Y:S02]  /*0f90*/  HFMA2 R28, -RZ, RZ, 0, 0 ;  /* 0x00000000ff1c7431 */ /* 0x000fe400000001ff */
[----:B------:R-:W-:Y:S01]  /*0fa0*/  @P0 VIADD R29, R38, 0x1 ;  /* 0x00000001261d0836 */ /* 0x000fe20000000000 */
[----:B------:R-:W-:Y:S01]  /*0fb0*/  ISETP.NE.AND P1, PT, R36, 0x2, PT ;  /* 0x000000022400780c */ /* 0x000fe20003f25270 */
[----:B-1----:R-:W-:Y:S02]  /*0fc0*/  VIADD R3, R41, 0x1 ;  /* 0x0000000129037836 */ /* 0x002fe40000000000 */
[----:B------:R-:W-:Y:S01]  /*0fd0*/  @P0 VIADD R28, R4, 0xffffffff ;  /* 0xffffffff041c0836 */ /* 0x000fe20000000000 */
[----:B------:R-:W-:Y:S01]  /*0fe0*/  @P0 LOP3.LUT R38, R29, 0x7f, RZ, 0xc0, !PT ;  /* 0x0000007f1d260812 */ /* 0x000fe200078ec0ff */
[----:B------:R-:W-:-:S03]  /*0ff0*/  IMAD.WIDE.U32 R2, R3, 0x4, R26 ;  /* 0x0000000403027825 */ /* 0x000fc600078e001a */
[----:B------:R3:W-:Y:S01]  /*1000*/  @P0 STL [R1+0x220], R28 ;  /* 0x0002201c01000387 */ /* 0x0007e20000100800 */
[--C-:B------:R-:W-:Y:S01]  /*1010*/  @P0 IMAD.MOV.U32 R18, RZ, RZ, R28.reuse ;  /* 0x000000ffff120224 */ /* 0x100fe200078e001c */
[----:B------:R-:W-:Y:S01]  /*1020*/  @P0 MOV R20, R28 ;  /* 0x0000001c00140202 */ /* 0x000fe20000000f00 */
[----:B------:R-:W-:Y:S01]  /*1030*/  @P0 IMAD.MOV.U32 R34, RZ, RZ, R28 ;  /* 0x000000ffff220224 */ /* 0x000fe200078e001c */
[----:B------:R3:W-:Y:S04]  /*1040*/  @P0 STL [R1+0x218], R38 ;  /* 0x0002182601000387 */ /* 0x0007e80000100800 */
[----:B--2---:R3:W-:Y:S01]  /*1050*/  STG.E desc[UR6][R2.64], R32 ;  /* 0x0000002002007986 */ /* 0x0047e2000c101906 */
[----:B------:R-:W-:Y:S05]  /*1060*/  @!P1 BRA `(.L_x_4) ;  /* 0x0000000000409947 */ /* 0x000fea0003800000 */
[----:B------:R-:W-:Y:S01]  /*1070*/  ISETP.NE.AND P0, PT, R28, RZ, PT ;  /* 0x000000ff1c00720c */ /* 0x000fe20003f05270 */
[----:B---3--:R-:W-:Y:S01]  /*1080*/  VIADD R3, R41, 0x2 ;  /* 0x0000000229037836 */ /* 0x008fe20000000000 */
[----:B------:R-:W-:Y:S03]  /*1090*/  BSSY.RECONVERGENT B2, `(.L_x_9) ;  /* 0x000000c000027945 */ /* 0x000fe60003800200 */
[----:B------:R-:W-:-:S08]  /*10a0*/  IMAD.WIDE.U32 R2, R3, 0x4, R26 ;  /* 0x0000000403027825 */ /* 0x000fd000078e001a */
[----:B------:R-:W-:Y:S05]  /*10b0*/  @!P0 BRA `(.L_x_10) ;  /* 0x0000000000248947 */ /* 0x000fea0003800000 */
[C---:B------:R-:W-:Y:S01]  /*10c0*/  VIADD R4, R38.reuse, 0x1 ;  /* 0x0000000126047836 */ /* 0x040fe20000000000 */
[----:B------:R-:W-:Y:S02]  /*10d0*/  LEA R21, R38, UR5, 0x2 ;  /* 0x0000000526157c11 */ /* 0x000fe4000f8e10ff */
[----:B------:R-:W-:Y:S02]  /*10e0*/  IADD3 R34, PT, PT, R28, -0x1, RZ ;  /* 0xffffffff1c227810 */ /* 0x000fe40007ffe0ff */
[----:B------:R-:W-:Y:S02]  /*10f0*/  LOP3.LUT R4, R4, 0x7f, RZ, 0xc0, !PT ;  /* 0x0000007f04047812 */ /* 0x000fe400078ec0ff */
[----:B------:R-:W5:Y:S01]  /*1100*/  LDL R21, [R21] ;  /* 0x0000000015157983 */ /* 0x000f620000100800 */
[--C-:B------:R-:W-:Y:S02]  /*1110*/  IMAD.MOV.U32 R18, RZ, RZ, R34.reuse ;  /* 0x000000ffff127224 */ /* 0x100fe400078e0022 */
[----:B------:R-:W-:Y:S01]  /*1120*/  IMAD.MOV.U32 R20, RZ, RZ, R34 ;  /* 0x000000ffff147224 */ /* 0x000fe200078e0022 */
[----:B------:R0:W-:Y:S04]  /*1130*/  STL [R1+0x218], R4 ;  /* 0x0002180401007387 */ /* 0x0001e80000100800 */
[----:B------:R0:W-:Y:S02]  /*1140*/  STL [R1+0x220], R34 ;  /* 0x0002202201007387 */ /* 0x0001e40000100800 */
.L_x_10:
[----:B------:R-:W-:Y:S05]  /*1150*/  BSYNC.RECONVERGENT B2 ;  /* 0x0000000000027941 */ /* 0x000fea0003800200 */
.L_x_9:
[----:B-----5:R2:W-:Y:S02]  /*1160*/  STG.E desc[UR6][R2.64], R21 ;  /* 0x0000001502007986 */ /* 0x0205e4000c101906 */
.L_x_4:
[----:B------:R-:W-:Y:S05]  /*1170*/  BSYNC.RECONVERGENT B1 ;  /* 0x0000000000017941 */ /* 0x000fea0003800200 */
.L_x_3:
[----:B-123--:R-:W0:Y:S01]  /*1180*/  S2R R2, SR_TID.X ;  /* 0x0000000000027919 */ /* 0x00ee220000002100 */
[----:B------:R-:W-:Y:S01]  /*1190*/  VIADD R37, R24, 0x3 ;  /* 0x0000000318257836 */ /* 0x000fe20000000000 */
[----:B------:R-:W-:Y:S01]  /*11a0*/  BAR.SYNC.DEFER_BLOCKING 0x0 ;  /* 0x0000000000007b1d */ /* 0x000fe20000010000 */
[----:B0-----:R-:W-:-:S04]  /*11b0*/  LOP3.LUT R4, R2, 0xf, RZ, 0xc0, !PT ;  /* 0x0000000f02047812 */ /* 0x001fc800078ec0ff */
[----:B-----5:R-:W-:-:S13]  /*11c0*/  ISETP.GE.U32.AND P0, PT, R4, R35, PT ;  /* 0x000000230400720c */ /* 0x020fda0003f06070 */
[----:B------:R-:W-:Y:S05]  /*11d0*/  @P0 BRA `(.L_x_2) ;  /* 0x0000000000500947 */ /* 0x000fea0003800000 */
.L_x_13:
[----:B------:R-:W-:Y:S01]  /*11e0*/  ISETP.GT.U32.AND P0, PT, R34, 0x7f, PT ;  /* 0x0000007f2200780c */ /* 0x000fe20003f04070 */
[----:B------:R-:W-:-:S12]  /*11f0*/  BSSY.RECONVERGENT B1, `(.L_x_11) ;  /* 0x000000f000017945 */ /* 0x000fd80003800200 */
[----:B0-----:R-:W-:Y:S05]  /*1200*/  @P0 BRA `(.L_x_12) ;  /* 0x0000000000340947 */ /* 0x001fea0003800000 */
[----:B------:R-:W-:-:S06]  /*1210*/  IMAD.WIDE.U32 R2, R4, 0x4, R26 ;  /* 0x0000000404027825 */ /* 0x000fcc00078e001a */
[----:B------:R-:W2:Y:S01]  /*1220*/  LDG.E R2, desc[UR6][R2.64] ;  /* 0x0000000602027981 */ /* 0x000ea2000c1e1900 */
[----:B------:R-:W-:-:S05]  /*1230*/  LEA R5, R22, UR5, 0x2 ;  /* 0x0000000516057c11 */ /* 0x000fca000f8e10ff */
[----:B--2---:R0:W-:Y:S04]  /*1240*/  STL [R5], R2 ;  /* 0x0000000205007387 */ /* 0x0041e80000100800 */
[----:B------:R-:W2:Y:S04]  /*1250*/  LDL R22, [R1+0x21c] ;  /* 0x00021c0001167983 */ /* 0x000ea80000100800 */
[----:B------:R-:W3:Y:S01]  /*1260*/  LDL R34, [R1+0x220] ;  /* 0x0002200001227983 */ /* 0x000ee20000100800 */
[----:B--2---:R-:W-:Y:S01]  /*1270*/  IADD3 R22, PT, PT, R22, 0x1, RZ ;  /* 0x0000000116167810 */ /* 0x004fe20007ffe0ff */
[----:B---3--:R-:W-:-:S03]  /*1280*/  VIADD R34, R34, 0x1 ;  /* 0x0000000122227836 */ /* 0x008fc60000000000 */
[----:B------:R-:W-:Y:S01]  /*1290*/  LOP3.LUT R22, R22, 0x7f, RZ, 0xc0, !PT ;  /* 0x0000007f16167812 */ /* 0x000fe200078ec0ff */
[--C-:B------:R-:W-:Y:S01]  /*12a0*/  IMAD.MOV.U32 R18, RZ, RZ, R34.reuse ;  /* 0x000000ffff127224 */ /* 0x100fe200078e0022 */
[----:B------:R0:W-:Y:S01]  /*12b0*/  STL [R1+0x220], R34 ;  /* 0x0002202201007387 */ /* 0x0001e20000100800 */
[----:B------:R-:W-:-:S03]  /*12c0*/  IMAD.MOV.U32 R20, RZ, RZ, R34 ;  /* 0x000000ffff147224 */ /* 0x000fc600078e0022 */
[----:B------:R0:W-:Y:S04]  /*12d0*/  STL [R1+0x21c], R22 ;  /* 0x00021c1601007387 */ /* 0x0001e80000100800 */
.L_x_12:
[----:B------:R-:W-:Y:S05]  /*12e0*/  BSYNC.RECONVERGENT B1 ;  /* 0x0000000000017941 */ /* 0x000fea0003800200 */
.L_x_11:
[----:B------:R-:W-:-:S04]  /*12f0*/  IADD3 R4, PT, PT, R4, 0x10, RZ ;  /* 0x0000001004047810 */ /* 0x000fc80007ffe0ff */
[----:B------:R-:W-:-:S13]  /*1300*/  ISETP.GE.U32.AND P0, PT, R4, R35, PT ;  /* 0x000000230400720c */ /* 0x000fda0003f06070 */
[----:B------:R-:W-:Y:S05]  /*1310*/  @!P0 BRA `(.L_x_13) ;  /* 0xfffffffc00b08947 */ /* 0x000fea000383ffff */
.L_x_2:
[----:B------:R-:W-:Y:S05]  /*1320*/  BSYNC B0 ;  /* 0x0000000000007941 */ /* 0x000fea0003800000 */
.L_x_1:
[----:B------:R-:W-:Y:S01]  /*1330*/  ISETP.NE.AND P0, PT, R34, RZ, PT ;  /* 0x000000ff2200720c */ /* 0x000fe20003f05270 */
[----:B------:R-:W-:Y:S01]  /*1340*/  BSSY B1, `(.L_x_14) ;  /* 0x0000088000017945 */ /* 0x000fe20003800000 */
[----:B------:R-:W-:-:S11]  /*1350*/  IMAD.MOV.U32 R33, RZ, RZ, RZ ;  /* 0x000000ffff217224 */ /* 0x000fd600078e00ff */
[----:B------:R-:W-:Y:S05]  /*1360*/  @!P0 BRA `(.L_x_15) ;  /* 0x0000000800148947 */ /* 0x000fea0003800000 */
[----:B0-----:R-:W-:-:S05]  /*1370*/  IMAD.HI.U32 R2, R24, -0x55555555, RZ ;  /* 0xaaaaaaab18027827 */ /* 0x001fca00078e00ff */
[----:B------:R-:W-:-:S05]  /*1380*/  SHF.R.U32.HI R39, RZ, 0x1, R2 ;  /* 0x00000001ff277819 */ /* 0x000fca0000011602 */
[----:B------:R-:W-:-:S05]  /*1390*/  IMAD R39, R39, -0x3, R24 ;  /* 0xfffffffd27277824 */ /* 0x000fca00078e0218 */
[----:B------:R-:W-:-:S05]  /*13a0*/  LEA R2, R39, UR9, 0x2 ;  /* 0x0000000927027c11 */ /* 0x000fca000f8e10ff */
[----:B------:R0:W5:Y:S04]  /*13b0*/  LDL R38, [R2+0xc] ;  /* 0x00000c0002267983 */ /* 0x0001680000100800 */
[----:B------:R0:W5:Y:S01]  /*13c0*/  LDL R35, [R2] ;  /* 0x0000000002237983 */ /* 0x0001620000100800 */
[----:B------:R-:W-:Y:S01]  /*13d0*/  BSSY B0, `(.L_x_16) ;  /* 0x000007d000007945 */ /* 0x000fe20003800000 */
[----:B------:R-:W-:-:S07]  /*13e0*/  IMAD.MOV.U32 R33, RZ, RZ, RZ ;  /* 0x000000ffff217224 */ /* 0x000fce00078e00ff */
.L_x_28:
[----:B------:R-:W-:Y:S01]  /*13f0*/  ISETP.NE.AND P1, PT, R20, RZ, PT ;  /* 0x000000ff1400720c */ /* 0x000fe20003f25270 */
[----:B------:R-:W1:Y:S08]  /*1400*/  LDC R36, c[0x0][0x380] ;  /* 0x0000e000ff247b82 */ /* 0x000e700000000800 */
[----:B------:R-:W0:Y:S04]  /*1410*/  LDC.64 R4, c[0x0][0x388] ;  /* 0x0000e200ff047b82 */ /* 0x000e280000000a00 */
[----:B------:R-:W2:Y:S02]  /*1420*/  @P1 LDL R29, [R1+0x218] ;  /* 0x00021800011d1983 */ /* 0x000ea40000100800 */
[----:B--2---:R-:W-:-:S05]  /*1430*/  @P1 LEA R28, R29, UR5, 0x2 ;  /* 0x000000051d1c1c11 */ /* 0x004fca000f8e10ff */
[----:B------:R-:W1:Y:S01]  /*1440*/  @P1 LDL R9, [R28] ;  /* 0x000000001c091983 */ /* 0x000e620000100800 */
[----:B------:R-:W-:Y:S02]  /*1450*/  HFMA2 R20, -RZ, RZ, 0, 0 ;  /* 0x00000000ff147431 */ /* 0x000fe400000001ff */
[----:B------:R-:W-:Y:S02]  /*1460*/  @P1 VIADD R29, R29, 0x1 ;  /* 0x000000011d1d1836 */ /* 0x000fe40000000000 */
[----:B-1----:R-:W-:-:S04]  /*1470*/  IMAD R3, R39, R36, R9 ;  /* 0x0000002427037224 */ /* 0x002fc800078e0209 */
[----:B0-----:R-:W-:-:S05]  /*1480*/  IMAD.WIDE.U32 R2, R3, 0x4, R4 ;  /* 0x0000000403027825 */ /* 0x001fca00078e0004 */
[----:B------:R-:W2:Y:S01]  /*1490*/  LDG.E R40, desc[UR6][R2.64] ;  /* 0x0000000602287981 */ /* 0x000ea2000c1e1900 */
[----:B------:R-:W-:Y:S01]  /*14a0*/  @P1 LOP3.LUT R30, R29, 0x7f, RZ, 0xc0, !PT ;  /* 0x0000007f1d1e1812 */ /* 0x000fe200078ec0ff */
[----:B------:R-:W-:Y:S01]  /*14b0*/  @P1 VIADD R20, R18, 0xffffffff ;  /* 0xffffffff12141836 */ /* 0x000fe20000000000 */
[----:B------:R-:W-:Y:S05]  /*14c0*/  YIELD ;  /* 0x0000000000007946 */ /* 0x000fea0003800000 */
[----:B------:R0:W-:Y:S01]  /*14d0*/  @P1 STL [R1+0x218], R30 ;  /* 0x0002181e01001387 */ /* 0x0001e20000100800 */
[----:B------:R-:W-:Y:S01]  /*14e0*/  BSSY.RECONVERGENT B2, `(.L_x_17) ;  /* 0x0000024000027945 */ /* 0x000fe20003800200 */
[----:B------:R-:W-:-:S02]  /*14f0*/  @P1 IMAD.MOV.U32 R18, RZ, RZ, R20 ;  /* 0x000000ffff121224 */ /* 0x000fc400078e0014 */
[----:B------:R0:W-:Y:S01]  /*1500*/  @P1 STL [R1+0x220], R20 ;  /* 0x0002201401001387 */ /* 0x0001e20000100800 */
[----:B--2--5:R-:W-:-:S04]  /*1510*/  FSETP.GE.AND P0, PT, R40, R35, PT ;  /* 0x000000232800720b */ /* 0x024fc80003f06000 */
[----:B------:R-:W-:-:S13]  /*1520*/  FSETP.LE.AND P0, PT, R40, R38, P0 ;  /* 0x000000262800720b */ /* 0x000fda0000703000 */
[----:B0-----:R-:W-:Y:S05]  /*1530*/  @!P0 BRA `(.L_x_18) ;  /* 0x0000000000788947 */ /* 0x001fea0003800000 */
[----:B------:R-:W-:-:S05]  /*1540*/  IMAD.IADD R29, R9, 0x1, R36 ;  /* 0x00000001091d7824 */ /* 0x000fca00078e0224 */
[C---:B------:R-:W-:Y:S01]  /*1550*/  IADD3 R31, PT, PT, R29.reuse, R36, RZ ;  /* 0x000000241d1f7210 */ /* 0x040fe20007ffe0ff */
[----:B------:R-:W-:-:S04]  /*1560*/  IMAD.WIDE.U32 R28, R29, 0x4, R4 ;  /* 0x000000041d1c7825 */ /* 0x000fc800078e0004 */
[--C-:B------:R-:W-:Y:S02]  /*1570*/  IMAD.WIDE.U32 R30, R31, 0x4, R4.reuse ;  /* 0x000000041f1e7825 */ /* 0x100fe400078e0004 */
[----:B------:R-:W2:Y:S02]  /*1580*/  LDG.E R29, desc[UR6][R28.64] ;  /* 0x000000061c1d7981 */ /* 0x000ea4000c1e1900 */
[----:B------:R-:W-:Y:S02]  /*1590*/  IMAD.WIDE.U32 R4, R9, 0x4, R4 ;  /* 0x0000000409047825 */ /* 0x000fe400078e0004 */
[----:B------:R-:W3:Y:S04]  /*15a0*/  LDG.E R31, desc[UR6][R30.64] ;  /* 0x000000061e1f7981 */ /* 0x000ee8000c1e1900 */
[----:B------:R-:W4:Y:S01]  /*15b0*/  LDG.E R5, desc[UR6][R4.64] ;  /* 0x0000000604057981 */ /* 0x000f22000c1e1900 */
[----:B--2---:R-:W-:-:S02]  /*15c0*/  FSETP.GE.AND P3, PT, R29, R10, PT ;  /* 0x0000000a1d00720b */ /* 0x004fc40003f66000 */
[----:B---3--:R-:W-:Y:S02]  /*15d0*/  FSETP.GE.AND P1, PT, R31, R14, PT ;  /* 0x0000000e1f00720b */ /* 0x008fe40003f26000 */
[----:B----4-:R-:W-:Y:S02]  /*15e0*/  FSETP.GE.AND P2, PT, R5, R6, PT ;  /* 0x000000060500720b */ /* 0x010fe40003f46000 */
[----:B------:R-:W-:Y:S02]  /*15f0*/  FSETP.GTU.OR P3, PT, R29, R12, !P3 ;  /* 0x0000000c1d00720b */ /* 0x000fe40005f6c400 */
[----:B------:R-:W-:Y:S02]  /*1600*/  FSETP.GTU.OR P2, PT, R5, R8, !P2 ;  /* 0x000000080500720b */ /* 0x000fe4000574c400 */
[----:B------:R-:W-:-:S04]  /*1610*/  FSETP.GTU.OR P1, PT, R31, R16, !P1 ;  /* 0x000000101f00720b */ /* 0x000fc80004f2c400 */
[----:B------:R-:W-:-:S13]  /*1620*/  PLOP3.LUT P1, PT, P1, P3, P2, 0xfe, 0x0 ;  /* 0x000000000000781c */ /* 0x000fda0000f27f26 */
[----:B------:R-:W-:Y:S05]  /*1630*/  @P1 BRA `(.L_x_18) ;  /* 0x0000000000381947 */ /* 0x000fea0003800000 */
[----:B------:R-:W0:Y:S02]  /*1640*/  LDS R4, [R0] ;  /* 0x0000000000047984 */ /* 0x000e240000000800 */
[----:B0-----:R-:W-:-:S13]  /*1650*/  ISETP.GT.U32.AND P1, PT, R4, 0x7f, PT ;  /* 0x0000007f0400780c */ /* 0x001fda0003f24070 */
[----:B------:R-:W-:Y:S05]  /*1660*/  @P1 BRA `(.L_x_18) ;  /* 0x00000000002c1947 */ /* 0x000fea0003800000 */
[----:B------:R-:W-:-:S05]  /*1670*/  IMAD.MOV.U32 R5, RZ, RZ, 0x1 ;  /* 0x00000001ff057424 */ /* 0x000fca00078e00ff */
[----:B------:R-:W0:Y:S02]  /*1680*/  ATOMS.ADD R28, [R0], R5 ;  /* 0x00000005001c738c */ /* 0x000e240000000000 */
[----:B0-----:R-:W-:-:S13]  /*1690*/  ISETP.GT.U32.AND P1, PT, R28, 0x7f, PT ;  /* 0x0000007f1c00780c */ /* 0x001fda0003f24070 */
[----:B------:R-:W-:Y:S05]  /*16a0*/  @P1 BRA `(.L_x_18) ;  /* 0x00000000001c1947 */ /* 0x000fea0003800000 */
[----:B------:R-:W0:Y:S01]  /*16b0*/  LDC.64 R4, c[0x0][0x398] ;  /* 0x0000e600ff047b82 */ /* 0x000e220000000a00 */
[----:B------:R-:W-:-:S04]  /*16c0*/  IMAD.IADD R30, R17, 0x1, R36 ;  /* 0x00000001111e7824 */ /* 0x000fc800078e0224 */
[----:B------:R-:W-:-:S04]  /*16d0*/  IMAD R29, R17, 0x7f, R30 ;  /* 0x0000007f111d7824 */ /* 0x000fc800078e021e */
[----:B------:R-:W-:-:S04]  /*16e0*/  IMAD.IADD R29, R28, 0x1, R29 ;  /* 0x000000011c1d7824 */ /* 0x000fc800078e021d */
[----:B0-----:R-:W-:-:S05]  /*16f0*/  IMAD.WIDE.U32 R4, R29, 0x4, R4 ;  /* 0x000000041d047825 */ /* 0x001fca00078e0004 */
[----:B------:R0:W-:Y:S04]  /*1700*/  STG.E desc[UR6][R4.64], R9 ;  /* 0x0000000904007986 */ /* 0x0001e8000c101906 */
[----:B------:R0:W5:Y:S02]  /*1710*/  LDG.E R40, desc[UR6][R2.64] ;  /* 0x0000000602287981 */ /* 0x000164000c1e1900 */
.L_x_18:
[----:B------:R-:W-:Y:S05]  /*1720*/  BSYNC.RECONVERGENT B2 ;  /* 0x0000000000027941 */ /* 0x000fea0003800200 */
.L_x_17:
[----:B-----5:R-:W-:Y:S01]  /*1730*/  FSETP.GEU.AND P1, PT, R40, R35, PT ;  /* 0x000000232800720b */ /* 0x020fe20003f2e000 */
[----:B------:R-:W-:Y:S01]  /*1740*/  BSSY.RECONVERGENT B3, `(.L_x_19) ;  /* 0x0000042000037945 */ /* 0x000fe20003800200 */
[----:B------:R-:W-:Y:S02]  /*1750*/  MOV R28, 0x1 ;  /* 0x00000001001c7802 */ /* 0x000fe40000000f00 */
[----:B0-----:R-:W-:Y:S02]  /*1760*/  SEL R4, RZ, 0x1, P1 ;  /* 0x00000001ff047807 */ /* 0x001fe40000800000 */
[----:B------:R-:W-:-:S04]  /*1770*/  SEL R29, R28, 0x2, P1 ;  /* 0x000000021c1d7807 */ /* 0x000fc80000800000 */
[----:B------:R-:W-:-:S04]  /*1780*/  SEL R29, R29, 0x2, !P0 ;  /* 0x000000021d1d7807 */ /* 0x000fc80004000000 */
[----:B------:R-:W-:-:S13]  /*1790*/  ISETP.GT.U32.AND P0, PT, R29, R4, PT ;  /* 0x000000041d00720c */ /* 0x000fda0003f04070 */
[----:B------:R-:W-:Y:S05]  /*17a0*/  @!P0 BRA `(.L_x_20) ;  /* 0x0000000000ec8947 */ /* 0x000fea0003800000 */
[----:B------:R-:W-:Y:S02]  /*17b0*/  LEA R5, R9, 0x1, 0x1 ;  /* 0x0000000109057811 */ /* 0x000fe400078e08ff */
[----:B------:R-:W-:-:S03]  /*17c0*/  ISETP.GT.U32.AND P0, PT, R18, 0x7f, PT ;  /* 0x0000007f1200780c */ /* 0x000fc60003f04070 */
[----:B------:R-:W-:-:S05]  /*17d0*/  IMAD.IADD R31, R4, 0x1, R5 ;  /* 0x00000001041f7824 */ /* 0x000fca00078e0205 */
[----:B------:R-:W-:-:S13]  /*17e0*/  ISETP.GE.U32.OR P0, PT, R31, R36, P0 ;  /* 0x000000241f00720c */ /* 0x000fda0000706470 */
[----:B------:R-:W-:-:S05]  /*17f0*/  @!P0 LEA R20, R22, UR5, 0x2 ;  /* 0x0000000516148c11 */ /* 0x000fca000f8e10ff */
[----:B------:R0:W-:Y:S04]  /*1800*/  @!P0 STL [R20], R31 ;  /* 0x0000001f14008387 */ /* 0x0001e80000100800 */
[----:B------:R-:W2:Y:S04]  /*1810*/  @!P0 LDL R2, [R1+0x21c] ;  /* 0x00021c0001028983 */ /* 0x000ea80000100800 */
[----:B------:R-:W3:Y:S01]  /*1820*/  @!P0 LDL R3, [R1+0x220] ;  /* 0x0002200001038983 */ /* 0x000ee20000100800 */
[----:B------:R-:W-:Y:S01]  /*1830*/  BSSY.RECONVERGENT B2, `(.L_x_21) ;  /* 0x000002e000027945 */ /* 0x000fe20003800200 */
[----:B--2---:R-:W-:-:S02]  /*1840*/  @!P0 VIADD R2, R2, 0x1 ;  /* 0x0000000102028836 */ /* 0x004fc40000000000 */
[----:B---3--:R-:W-:-:S03]  /*1850*/  @!P0 VIADD R18, R3, 0x1 ;  /* 0x0000000103128836 */ /* 0x008fc60000000000 */
[----:B------:R-:W-:Y:S02]  /*1860*/  @!P0 LOP3.LUT R22, R2, 0x7f, RZ, 0xc0, !PT ;  /* 0x0000007f02168812 */ /* 0x000fe400078ec0ff */
[----:B------:R-:W-:Y:S01]  /*1870*/  IADD3 R3, PT, PT, -R4, R29, RZ ;  /* 0x0000001d04037210 */ /* 0x000fe20007ffe1ff */
[----:B------:R0:W-:Y:S01]  /*1880*/  @!P0 STL [R1+0x220], R18 ;  /* 0x0002201201008387 */ /* 0x0001e20000100800 */
[----:B------:R-:W-:-:S03]  /*1890*/  SEL R2, R28, 0x2, P1 ;  /* 0x000000021c027807 */ /* 0x000fc60000800000 */
[----:B------:R0:W-:Y:S01]  /*18a0*/  @!P0 STL [R1+0x21c], R22 ;  /* 0x00021c1601008387 */ /* 0x0001e20000100800 */
[----:B------:R-:W-:-:S13]  /*18b0*/  ISETP.NE.AND P0, PT, R3, 0x1, PT ;  /* 0x000000010300780c */ /* 0x000fda0003f05270 */
[----:B0-----:R-:W-:Y:S05]  /*18c0*/  @!P0 BRA `(.L_x_22) ;  /* 0x0000000000908947 */ /* 0x001fea0003800000 */
[----:B------:R-:W-:Y:S01]  /*18d0*/  IMAD.IADD R31, R5, 0x1, R2 ;  /* 0x00000001051f7824 */ /* 0x000fe200078e0202 */
[----:B------:R-:W-:Y:S01]  /*18e0*/  ISETP.GT.U32.AND P0, PT, R18, 0x7f, PT ;  /* 0x0000007f1200780c */ /* 0x000fe20003f04070 */
[----:B------:R-:W-:Y:S01]  /*18f0*/  BSSY.RECONVERGENT B4, `(.L_x_23) ;  /* 0x000000e000047945 */ /* 0x000fe20003800200 */
[----:B------:R-:W-:Y:S01]  /*1900*/  ISETP.NE.AND P2, PT, R3, 0x2, PT ;  /* 0x000000020300780c */ /* 0x000fe20003f45270 */
[----:B------:R-:W-:Y:S01]  /*1910*/  IMAD.MOV.U32 R2, RZ, RZ, 0x2 ;  /* 0x00000002ff027424 */ /* 0x000fe200078e00ff */
[----:B------:R-:W-:-:S13]  /*1920*/  ISETP.GE.U32.OR P0, PT, R31, R36, P0 ;  /* 0x000000241f00720c */ /* 0x000fda0000706470 */
[----:B------:R-:W-:Y:S05]  /*1930*/  @P0 BRA `(.L_x_24) ;  /* 0x0000000000240947 */ /* 0x000fea0003800000 */
[----:B------:R-:W-:-:S05]  /*1940*/  LEA R20, R22, UR5, 0x2 ;  /* 0x0000000516147c11 */ /* 0x000fca000f8e10ff */
[----:B------:R0:W-:Y:S04]  /*1950*/  STL [R20], R31 ;  /* 0x0000001f14007387 */ /* 0x0001e80000100800 */
[----:B------:R-:W2:Y:S04]  /*1960*/  LDL R22, [R1+0x21c] ;  /* 0x00021c0001167983 */ /* 0x000ea80000100800 */
[----:B------:R-:W3:Y:S01]  /*1970*/  LDL R18, [R1+0x220] ;  /* 0x0002200001127983 */ /* 0x000ee20000100800 */
[----:B--2---:R-:W-:Y:S01]  /*1980*/  VIADD R22, R22, 0x1 ;  /* 0x0000000116167836 */ /* 0x004fe20000000000 */
[----:B---3--:R-:W-:-:S04]  /*1990*/  IADD3 R18, PT, PT, R18, 0x1, RZ ;  /* 0x0000000112127810 */ /* 0x008fc80007ffe0ff */
[----:B------:R-:W-:Y:S01]  /*19a0*/  LOP3.LUT R22, R22, 0x7f, RZ, 0xc0, !PT ;  /* 0x0000007f16167812 */ /* 0x000fe200078ec0ff */
[----:B------:R0:W-:Y:S04]  /*19b0*/  STL [R1+0x220], R18 ;  /* 0x0002201201007387 */ /* 0x0001e80000100800 */
[----:B------:R0:W-:Y:S02]  /*19c0*/  STL [R1+0x21c], R22 ;  /* 0x00021c1601007387 */ /* 0x0001e40000100800 */
.L_x_24:
[----:B------:R-:W-:Y:S05]  /*19d0*/  BSYNC.RECONVERGENT B4 ;  /* 0x0000000000047941 */ /* 0x000fea0003800200 */
.L_x_23:
[----:B------:R-:W-:Y:S01]  /*19e0*/  SEL R2, R2, 0x3, P1 ;  /* 0x0000000302027807 */ /* 0x000fe20000800000 */
[----:B------:R-:W-:Y:S06]  /*19f0*/  @!P2 BRA `(.L_x_22) ;  /* 0x000000000044a947 */ /* 0x000fec0003800000 */
[----:B------:R-:W-:Y:S01]  /*1a00*/  IMAD.IADD R3, R5, 0x1, R2 ;  /* 0x0000000105037824 */ /* 0x000fe200078e0202 */
[----:B------:R-:W-:Y:S01]  /*1a10*/  ISETP.GT.U32.AND P0, PT, R18, 0x7f, PT ;  /* 0x0000007f1200780c */ /* 0x000fe20003f04070 */
[----:B------:R-:W-:Y:S01]  /*1a20*/  BSSY.RECONVERGENT B4, `(.L_x_25) ;  /* 0x000000d000047945 */ /* 0x000fe20003800200 */
[----:B------:R-:W-:Y:S02]  /*1a30*/  IMAD.MOV.U32 R2, RZ, RZ, 0x4 ;  /* 0x00000004ff027424 */ /* 0x000fe400078e00ff */
[----:B------:R-:W-:-:S13]  /*1a40*/  ISETP.GE.U32.OR P0, PT, R3, R36, P0 ;  /* 0x000000240300720c */ /* 0x000fda0000706470 */
[----:B------:R-:W-:Y:S05]  /*1a50*/  @P0 BRA `(.L_x_26) ;  /* 0x0000000000240947 */ /* 0x000fea0003800000 */
[----:B0-----:R-:W-:-:S05]  /*1a60*/  LEA R20, R22, UR5, 0x2 ;  /* 0x0000000516147c11 */ /* 0x001fca000f8e10ff */
        /* <DEDUP_REMOVED lines=8> */
.L_x_26:
[----:B------:R-:W-:Y:S05]  /*1af0*/  BSYNC.RECONVERGENT B4 ;  /* 0x0000000000047941 */ /* 0x000fea0003800200 */
.L_x_25:
[----:B------:R-:W-:-:S07]  /*1b00*/  SEL R2, R2, 0x3, !P1 ;  /* 0x0000000302027807 */ /* 0x000fce0004800000 */
.L_x_22:
[----:B------:R-:W-:Y:S05]  /*1b10*/  BSYNC.RECONVERGENT B2 ;  /* 0x0000000000027941 */ /* 0x000fea0003800200 */
.L_x_21:
[----:B------:R-:W-:-:S05]  /*1b20*/  IMAD.IADD R4, R4, 0x1, -R29 ;  /* 0x0000000104047824 */ /* 0x000fca00078e0a1d */
[----:B------:R-:W-:-:S13]  /*1b30*/  ISETP.GT.U32.AND P0, PT, R4, -0x4, PT ;  /* 0xfffffffc0400780c */ /* 0x000fda0003f04070 */
[----:B------:R-:W-:Y:S05]  /*1b40*/  @!P0 BRA `(.L_x_27) ;  /* 0x0000000000588947 */ /* 0x000fea0003800000 */
[----:B01----:R-:W-:-:S07]  /*1b50*/  IMAD.MOV.U32 R20, RZ, RZ, R18 ;  /* 0x000000ffff147224 */ /* 0x003fce00078e0012 */
.L_x_20:
[----:B------:R-:W-:Y:S05]  /*1b60*/  BSYNC.RECONVERGENT B3 ;  /* 0x0000000000037941 */ /* 0x000fea0003800200 */
.L_x_19:
[----:B------:R-:W-:-:S05]  /*1b70*/  VIADD R33, R33, 0x1 ;  /* 0x0000000121217836 */ /* 0x000fca0000000000 */
[----:B------:R-:W-:-:S13]  /*1b80*/  ISETP.NE.AND P0, PT, R33, R34, PT ;  /* 0x000000222100720c */ /* 0x000fda0003f05270 */
[----:B------:R-:W-:Y:S05]  /*1b90*/  @P0 BRA `(.L_x_28) ;  /* 0xfffffff800140947 */ /* 0x000fea000383ffff */
[----:B------:R-:W-:Y:S05]  /*1ba0*/  BSYNC B0 ;  /* 0x0000000000007941 */ /* 0x000fea0003800000 */
.L_x_16:
[----:B------:R-:W-:-:S07]  /*1bb0*/  MOV R33, R20 ;  /* 0x0000001400217202 */ /* 0x000fce0000000f00 */
.L_x_15:
[----:B------:R-:W-:Y:S05]  /*1bc0*/  BSYNC B1 ;  /* 0x0000000000017941 */ /* 0x000fea0003800000 */
.L_x_14:
[C---:B------:R-:W-:Y:S01]  /*1bd0*/  ISETP.NE.AND P0, PT, R24.reuse, R7, PT ;  /* 0x000000071800720c */ /* 0x040fe20003f05270 */
[----:B------:R-:W-:-:S12]  /*1be0*/  VIADD R24, R24, 0x1 ;  /* 0x0000000118187836 */ /* 0x000fd80000000000 */
[----:B------:R-:W-:Y:S05]  /*1bf0*/  @P0 BRA `(.L_x_29) ;  /* 0xffffffe800600947 */ /* 0x000fea000383ffff */
.L_x_0:
[----:B01----:R-:W0:Y:S01]  /*1c00*/  S2R R2, SR_TID.X ;  /* 0x0000000000027919 */ /* 0x003e220000002100 */
[----:B------:R-:W-:Y:S05]  /*1c10*/  WARPSYNC.ALL ;  /* 0x0000000000007948 */ /* 0x000fea0003800000 */
[----:B------:R-:W-:Y:S01]  /*1c20*/  BAR.SYNC.DEFER_BLOCKING 0x0 ;  /* 0x0000000000007b1d */ /* 0x000fe20000010000 */
[----:B0-----:R-:W-:-:S04]  /*1c30*/  LOP3.LUT R2, R2, 0xf, RZ, 0xc0, !PT ;  /* 0x0000000f02027812 */ /* 0x001fc800078ec0ff */
[----:B------:R-:W-:-:S13]  /*1c40*/  ISETP.NE.AND P0, PT, R2, RZ, PT ;  /* 0x000000ff0200720c */ /* 0x000fda0003f05270 */
[----:B------:R-:W0:Y:S01]  /*1c50*/  @!P0 LDS R5, [R0] ;  /* 0x0000000000058984 */ /* 0x000e220000000800 */
[----:B------:R-:W1:Y:S02]  /*1c60*/  @!P0 LDC.64 R2, c[0x0][0x398] ;  /* 0x0000e600ff028b82 */ /* 0x000e640000000a00 */
[----:B-1----:R-:W-:-:S05]  /*1c70*/  @!P0 IMAD.WIDE.U32 R2, R17, 0x4, R2 ;  /* 0x0000000411028825 */ /* 0x002fca00078e0002 */
[----:B0-----:R-:W-:Y:S01]  /*1c80*/  @!P0 STG.E desc[UR6][R2.64], R5 ;  /* 0x0000000502008986 */ /* 0x001fe2000c101906 */
[----:B------:R-:W-:Y:S06]  /*1c90*/  BAR.SYNC.DEFER_BLOCKING 0x0 ;  /* 0x0000000000007b1d */ /* 0x000fec0000010000 */
[----:B------:R-:W-:Y:S05]  /*1ca0*/  EXIT ;  /* 0x000000000000794d */ /* 0x000fea0003800000 */
.L_x_27:
[----:B--2---:R-:W2:Y:S01]  /*1cb0*/  LDC R7, c[0x0][0x380] ;  /* 0x0000e000ff077b82 */ /* 0x004ea20000000800 */
[----:B---3--:R-:W-:Y:S01]  /*1cc0*/  IMAD.IADD R0, R5, 0x1, R2 ;  /* 0x0000000105007824 */ /* 0x008fe200078e0202 */
[----:B------:R-:W-:Y:S01]  /*1cd0*/  ISETP.GT.U32.AND P0, PT, R18, 0x7f, PT ;  /* 0x0000007f1200780c */ /* 0x000fe20003f04070 */
[----:B------:R-:W-:Y:S02]  /*1ce0*/  BSSY.RECONVERGENT B0, `(.L_x_30) ;  /* 0x000000d000007945 */ /* 0x000fe40003800200 */
[C---:B-1----:R-:W-:Y:S01]  /*1cf0*/  VIADD R3, R0.reuse, 0x1 ;  /* 0x0000000100037836 */ /* 0x042fe20000000000 */
[----:B--2---:R-:W-:-:S13]  /*1d00*/  ISETP.GE.U32.OR P0, PT, R0, R7, P0 ;  /* 0x000000070000720c */ /* 0x004fda0000706470 */
[----:B------:R-:W-:Y:S05]  /*1d10*/  @P0 BRA `(.L_x_31) ;  /* 0x0000000000240947 */ /* 0x000fea0003800000 */
[----:B------:R-:W-:-:S05]  /*1d20*/  LEA R9, R22, UR5, 0x2 ;  /* 0x0000000516097c11 */ /* 0x000fca000f8e10ff */
[----:B------:R1:W-:Y:S04]  /*1d30*/  STL [R9], R0 ;  /* 0x0000000009007387 */ /* 0x0003e80000100800 */
[----:B0-----:R-:W2:Y:S04]  /*1d40*/  LDL R22, [R1+0x21c] ;  /* 0x00021c0001167983 */ /* 0x001ea80000100800 */
[----:B------:R-:W3:Y:S01]  /*1d50*/  LDL R18, [R1+0x220] ;  /* 0x0002200001127983 */ /* 0x000ee20000100800 */
[----:B--2---:R-:W-:Y:S01]  /*1d60*/  IADD3 R22, PT, PT, R22, 0x1, RZ ;  /* 0x0000000116167810 */ /* 0x004fe20007ffe0ff */
[----:B---3--:R-:W-:-:S03]  /*1d70*/  VIADD R18, R18, 0x1 ;  /* 0x0000000112127836 */ /* 0x008fc60000000000 */
[----:B------:R-:W-:Y:S02]  /*1d80*/  LOP3.LUT R22, R22, 0x7f, RZ, 0xc0, !PT ;  /* 0x0000007f16167812 */ /* 0x000fe400078ec0ff */
[----:B------:R1:W-:Y:S04]  /*1d90*/  STL [R1+0x220], R18 ;  /* 0x0002201201007387 */ /* 0x0003e80000100800 */
[----:B------:R1:W-:Y:S02]  /*1da0*/  STL [R1+0x21c], R22 ;  /* 0x00021c1601007387 */ /* 0x0003e40000100800 */
.L_x_31:
[----:B------:R-:W-:Y:S05]  /*1db0*/  BSYNC.RECONVERGENT B0 ;  /* 0x0000000000007941 */ /* 0x000fea0003800200 */
.L_x_30:
[----:B------:R-:W-:Y:S01]  /*1dc0*/  ISETP.GT.U32.AND P0, PT, R18, 0x7f, PT ;  /* 0x0000007f1200780c */ /* 0x000fe20003f04070 */
[----:B------:R-:W-:Y:S01]  /*1dd0*/  BSSY.RECONVERGENT B0, `(.L_x_32) ;  /* 0x000000d000007945 */ /* 0x000fe20003800200 */
[----:B------:R-:W-:Y:S02]  /*1de0*/  VIADD R4, R0, 0x2 ;  /* 0x0000000200047836 */ /* 0x000fe40000000000 */
[----:B------:R-:W-:-:S13]  /*1df0*/  ISETP.GE.U32.OR P0, PT, R3, R7, P0 ;  /* 0x000000070300720c */ /* 0x000fda0000706470 */
[----:B------:R-:W-:Y:S05]  /*1e00*/  @P0 BRA `(.L_x_33) ;  /* 0x0000000000240947 */ /* 0x000fea0003800000 */
[----:B------:R-:W-:-:S05]  /*1e10*/  LEA R6, R22, UR5, 0x2 ;  /* 0x0000000516067c11 */ /* 0x000fca000f8e10ff */
[----:B------:R2:W-:Y:S04]  /*1e20*/  STL [R6], R3 ;  /* 0x0000000306007387 */ /* 0x0005e80000100800 */
[----:B01----:R-:W3:Y:S04]  /*1e30*/  LDL R22, [R1+0x21c] ;  /* 0x00021c0001167983 */ /* 0x003ee80000100800 */
[----:B------:R-:W4:Y:S01]  /*1e40*/  LDL R18, [R1+0x220] ;  /* 0x0002200001127983 */ /* 0x000f220000100800 */
[----:B---3--:R-:W-:Y:S01]  /*1e50*/  VIADD R22, R22, 0x1 ;  /* 0x0000000116167836 */ /* 0x008fe20000000000 */
[----:B----4-:R-:W-:-:S04]  /*1e60*/  IADD3 R18, PT, PT, R18, 0x1, RZ ;  /* 0x0000000112127810 */ /* 0x010fc80007ffe0ff */
[----:B------:R-:W-:Y:S01]  /*1e70*/  LOP3.LUT R22, R22, 0x7f, RZ, 0xc0, !PT ;  /* 0x0000007f16167812 */ /* 0x000fe200078ec0ff */
[----:B------:R2:W-:Y:S04]  /*1e80*/  STL [R1+0x220], R18 ;  /* 0x0002201201007387 */ /* 0x0005e80000100800 */
[----:B------:R2:W-:Y:S02]  /*1e90*/  STL [R1+0x21c], R22 ;  /* 0x00021c1601007387 */ /* 0x0005e40000100800 */
.L_x_33:
[----:B------:R-:W-:Y:S05]  /*1ea0*/  BSYNC.RECONVERGENT B0 ;  /* 0x0000000000007941 */ /* 0x000fea0003800200 */
.L_x_32:
[----:B------:R-:W-:Y:S01]  /*1eb0*/  ISETP.GT.U32.AND P0, PT, R18, 0x7f, PT ;  /* 0x0000007f1200780c */ /* 0x000fe20003f04070 */
[----:B------:R-:W-:Y:S01]  /*1ec0*/  BSSY.RECONVERGENT B0, `(.L_x_34) ;  /* 0x000000d000007945 */ /* 0x000fe20003800200 */
[----:B-1----:R-:W-:Y:S02]  /*1ed0*/  VIADD R0, R0, 0x3 ;  /* 0x0000000300007836 */ /* 0x002fe40000000000 */
[----:B------:R-:W-:-:S13]  /*1ee0*/  ISETP.GE.U32.OR P0, PT, R4, R7, P0 ;  /* 0x000000070400720c */ /* 0x000fda0000706470 */
[----:B------:R-:W-:Y:S05]  /*1ef0*/  @P0 BRA `(.L_x_35) ;  /* 0x0000000000240947 */ /* 0x000fea0003800000 */
[----:B--2---:R-:W-:-:S05]  /*1f00*/  LEA R3, R22, UR5, 0x2 ;  /* 0x0000000516037c11 */ /* 0x004fca000f8e10ff */
[----:B------:R1:W-:Y:S04]  /*1f10*/  STL [R3], R4 ;  /* 0x0000000403007387 */ /* 0x0003e80000100800 */
[----:B0-----:R-:W2:Y:S04]  /*1f20*/  LDL R22, [R1+0x21c] ;  /* 0x00021c0001167983 */ /* 0x001ea80000100800 */
[----:B------:R-:W3:Y:S01]  /*1f30*/  LDL R18, [R1+0x220] ;  /* 0x0002200001127983 */ /* 0x000ee20000100800 */
[----:B--2---:R-:W-:Y:S02]  /*1f40*/  VIADD R22, R22, 0x1 ;  /* 0x0000000116167836 */ /* 0x004fe40000000000 */
[----:B---3--:R-:W-:-:S03]  /*1f50*/  VIADD R18, R18, 0x1 ;  /* 0x0000000112127836 */ /* 0x008fc60000000000 */
[----:B------:R-:W-:Y:S02]  /*1f60*/  LOP3.LUT R22, R22, 0x7f, RZ, 0xc0, !PT ;  /* 0x0000007f16167812 */ /* 0x000fe400078ec0ff */
[----:B------:R1:W-:Y:S04]  /*1f70*/  STL [R1+0x220], R18 ;  /* 0x0002201201007387 */ /* 0x0003e80000100800 */
[----:B------:R1:W-:Y:S02]  /*1f80*/  STL [R1+0x21c], R22 ;  /* 0x00021c1601007387 */ /* 0x0003e40000100800 */
.L_x_35:
[----:B------:R-:W-:Y:S05]  /*1f90*/  BSYNC.RECONVERGENT B0 ;  /* 0x0000000000007941 */ /* 0x000fea0003800200 */
.L_x_34:
[----:B------:R-:W-:Y:S01]  /*1fa0*/  ISETP.GT.U32.AND P0, PT, R18, 0x7f, PT ;  /* 0x0000007f1200780c */ /* 0x000fe20003f04070 */
[----:B------:R-:W-:Y:S03]  /*1fb0*/  BSSY.RECONVERGENT B0, `(.L_x_36) ;  /* 0x000000c000007945 */ /* 0x000fe60003800200 */
[----:B------:R-:W-:-:S13]  /*1fc0*/  ISETP.GE.U32.OR P0, PT, R0, R7, P0 ;  /* 0x000000070000720c */ /* 0x000fda0000706470 */
[----:B------:R-:W-:Y:S05]  /*1fd0*/  @P0 BRA `(.L_x_37) ;  /* 0x0000000000240947 */ /* 0x000fea0003800000 */
[----:B-12---:R-:W-:-:S05]  /*1fe0*/  LEA R3, R22, UR5, 0x2 ;  /* 0x0000000516037c11 */ /* 0x006fca000f8e10ff */
[----:B------:R3:W-:Y:S04]  /*1ff0*/  STL [R3], R0 ;  /* 0x0000000003007387 */ /* 0x0007e80000100800 */
[----:B0-----:R-:W2:Y:S04]  /*2000*/  LDL R22, [R1+0x21c] ;  /* 0x00021c0001167983 */ /* 0x001ea80000100800 */
[----:B------:R-:W4:Y:S01]  /*2010*/  LDL R18, [R1+0x220] ;  /* 0x0002200001127983 */ /* 0x000f220000100800 */
[----:B--2---:R-:W-:Y:S01]  /*2020*/  IADD3 R22, PT, PT, R22, 0x1, RZ ;  /* 0x0000000116167810 */ /* 0x004fe20007ffe0ff */
[----:B----4-:R-:W-:-:S03]  /*2030*/  VIADD R18, R18, 0x1 ;  /* 0x0000000112127836 */ /* 0x010fc60000000000 */
[----:B------:R-:W-:Y:S02]  /*2040*/  LOP3.LUT R22, R22, 0x7f, RZ, 0xc0, !PT ;  /* 0x0000007f16167812 */ /* 0x000fe400078ec0ff */
[----:B------:R3:W-:Y:S04]  /*2050*/  STL [R1+0x220], R18 ;  /* 0x0002201201007387 */ /* 0x0007e80000100800 */
[----:B------:R3:W-:Y:S02]  /*2060*/  STL [R1+0x21c], R22 ;  /* 0x00021c1601007387 */ /* 0x0007e40000100800 */
.L_x_37:
[----:B------:R-:W-:Y:S05]  /*2070*/  BSYNC.RECONVERGENT B0 ;  /* 0x0000000000007941 */ /* 0x000fea0003800200 */
.L_x_36:
[----:B------:R-:W-:Y:S01]  /*2080*/  VIADD R2, R2, 0x4 ;  /* 0x0000000402027836 */ /* 0x000fe20000000000 */
[----:B------:R-:W-:Y:S06]  /*2090*/  BRA `(.L_x_27) ;  /* 0xfffffffc00047947 */ /* 0x000fec000383ffff */
.L_x_38:
[----:B------:R-:W-:-:S00]  /*20a0*/  BRA `(.L_x_38) ;  /* 0xfffffffc00fc7947 */ /* 0x000fc0000383ffff */
[----:B------:R-:W-:-:S00]  /*20b0*/  NOP ;  /* 0x0000000000007918 */ /* 0x000fc00000000000 */
        /* <DEDUP_REMOVED lines=12> */
.L_x_39:


//--------------------- .nv.shared._Z20CUDASearchInTheKDBoxjPfPjS0_S0_ --------------------------
	.section	.nv.shared._Z20CUDASearchInTheKDBoxjPfPjS0_S0_,"aw",@nobits
	.sectionflags	@""
	.align	4
.nv.shared._Z20CUDASearchInTheKDBoxjPfPjS0_S0_:
	.zero		1088


//--------------------- .nv.shared.reserved.0     --------------------------
	.section	.nv.shared.reserved.0,"aw",@nobits
	.weak		__nv_reservedSMEM_offset_0_alias
	.size		__nv_reservedSMEM_offset_0_alias, 0, 64
	.other		__nv_reservedSMEM_offset_0_alias,@"STO_CUDA_RESERVED_SHARED STV_DEFAULT"
__nv_reservedSMEM_offset_0_alias:
	.zero		0
	.zero		64


//--------------------- .nv.constant0._Z20CUDASearchInTheKDBoxjPfPjS0_S0_ --------------------------
	.section	.nv.constant0._Z20CUDASearchInTheKDBoxjPfPjS0_S0_,"a",@progbits
	.sectionflags	@""
	.align	4
.nv.constant0._Z20CUDASearchInTheKDBoxjPfPjS0_S0_:
	.zero		936


//--------------------- SYMBOLS --------------------------

	.type		.nv.reservedSmem.offset0,@object
	.size		.nv.reservedSmem.offset0,0x4
	.type		.nv.reservedSmem.cap,@object
	.size		.nv.reservedSmem.cap,0x4
